//
// Generated by NVIDIA NVVM Compiler
//
// Compiler Build ID: CL-36424714
// Cuda compilation tools, release 13.0, V13.0.88
// Based on NVVM 20.0.0
//

.version 9.0
.target sm_100
.address_size 64

	// .globl	_Z16monteCarloKernelPii
.global .align 4 .b8 precalc_xorwow_matrix[102400];
.global .align 4 .b8 precalc_xorwow_offset_matrix[102400];
.global .align 4 .b8 mrg32k3aM1[2304];
.global .align 4 .b8 mrg32k3aM2[2304];
.global .align 4 .b8 mrg32k3aM1SubSeq[2016];
.global .align 4 .b8 mrg32k3aM2SubSeq[2016];
.global .align 4 .b8 mrg32k3aM1Seq[2304];
.global .align 4 .b8 mrg32k3aM2Seq[2304];
.const .align 8 .b8 __cr_lgamma_table[72];

.visible .entry _Z16monteCarloKernelPii(
	.param .u64 .ptr .align 1 _Z16monteCarloKernelPii_param_0,
	.param .u32 _Z16monteCarloKernelPii_param_1
)
{
	.local .align 8 .b8 	__local_depot0[48];
	.reg .b64 	%SP;
	.reg .b64 	%SPL;
	.reg .pred 	%p<65>;
	.reg .b32 	%r<1209>;
	.reg .b32 	%f<7>;
	.reg .b64 	%rd<25>;

	mov.u64 	%SPL, __local_depot0;
	ld.param.u64 	%rd10, [_Z16monteCarloKernelPii_param_0];
	ld.param.u32 	%r541, [_Z16monteCarloKernelPii_param_1];
	add.u64 	%rd1, %SPL, 0;
	mov.u32 	%r545, %tid.x;
	mov.u32 	%r546, %ctaid.x;
	mov.u32 	%r547, %ntid.x;
	mad.lo.s32 	%r1, %r546, %r547, %r545;
	mov.b32 	%r943, 1593684748;
	mov.b32 	%r548, 832094735;
	st.local.v2.u32 	[%rd1], {%r548, %r943};
	mov.b32 	%r549, -123459836;
	mov.b32 	%r942, 1111207954;
	st.local.v2.u32 	[%rd1+8], {%r942, %r549};
	mov.b32 	%r939, 1476011280;
	mov.b32 	%r550, -589760388;
	st.local.v2.u32 	[%rd1+16], {%r550, %r939};
	setp.eq.s32 	%p1, %r1, 0;
	@%p1 bra 	$L__BB0_115;
	cvt.s64.s32 	%rd24, %r1;
	mov.b32 	%r926, 0;
	mov.b32 	%r943, 1593684748;
	mov.b32 	%r942, 1111207954;
	mov.b32 	%r939, 1476011280;
$L__BB0_2:
	mov.u64 	%rd3, %rd24;
	and.b64  	%rd4, %rd3, 3;
	setp.eq.s64 	%p2, %rd4, 0;
	@%p2 bra 	$L__BB0_114;
	mul.wide.u32 	%rd12, %r926, 3200;
	mov.u64 	%rd13, precalc_xorwow_matrix;
	add.s64 	%rd5, %rd13, %rd12;
	mov.b32 	%r939, 0;
	mov.u32 	%r940, %r939;
	mov.u32 	%r941, %r939;
	mov.u32 	%r942, %r939;
	mov.u32 	%r943, %r939;
	mov.u32 	%r932, %r939;
$L__BB0_4:
	mul.wide.u32 	%rd14, %r932, 4;
	add.s64 	%rd15, %rd1, %rd14;
	ld.local.u32 	%r12, [%rd15+4];
	shl.b32 	%r13, %r932, 5;
	mov.b32 	%r938, 0;
$L__BB0_5:
	.pragma "nounroll";
	shr.u32 	%r557, %r12, %r938;
	and.b32  	%r558, %r557, 1;
	setp.eq.b32 	%p3, %r558, 1;
	not.pred 	%p4, %p3;
	add.s32 	%r559, %r13, %r938;
	mul.lo.s32 	%r560, %r559, 5;
	mul.wide.u32 	%rd16, %r560, 4;
	add.s64 	%rd6, %rd5, %rd16;
	@%p4 bra 	$L__BB0_7;
	ld.global.u32 	%r561, [%rd6];
	xor.b32  	%r943, %r943, %r561;
	ld.global.u32 	%r562, [%rd6+4];
	xor.b32  	%r942, %r942, %r562;
	ld.global.u32 	%r563, [%rd6+8];
	xor.b32  	%r941, %r941, %r563;
	ld.global.u32 	%r564, [%rd6+12];
	xor.b32  	%r940, %r940, %r564;
	ld.global.u32 	%r565, [%rd6+16];
	xor.b32  	%r939, %r939, %r565;
$L__BB0_7:
	and.b32  	%r567, %r557, 2;
	setp.eq.s32 	%p5, %r567, 0;
	@%p5 bra 	$L__BB0_9;
	ld.global.u32 	%r568, [%rd6+20];
	xor.b32  	%r943, %r943, %r568;
	ld.global.u32 	%r569, [%rd6+24];
	xor.b32  	%r942, %r942, %r569;
	ld.global.u32 	%r570, [%rd6+28];
	xor.b32  	%r941, %r941, %r570;
	ld.global.u32 	%r571, [%rd6+32];
	xor.b32  	%r940, %r940, %r571;
	ld.global.u32 	%r572, [%rd6+36];
	xor.b32  	%r939, %r939, %r572;
$L__BB0_9:
	and.b32  	%r574, %r557, 4;
	setp.eq.s32 	%p6, %r574, 0;
	@%p6 bra 	$L__BB0_11;
	ld.global.u32 	%r575, [%rd6+40];
	xor.b32  	%r943, %r943, %r575;
	ld.global.u32 	%r576, [%rd6+44];
	xor.b32  	%r942, %r942, %r576;
	ld.global.u32 	%r577, [%rd6+48];
	xor.b32  	%r941, %r941, %r577;
	ld.global.u32 	%r578, [%rd6+52];
	xor.b32  	%r940, %r940, %r578;
	ld.global.u32 	%r579, [%rd6+56];
	xor.b32  	%r939, %r939, %r579;
$L__BB0_11:
	and.b32  	%r581, %r557, 8;
	setp.eq.s32 	%p7, %r581, 0;
	@%p7 bra 	$L__BB0_13;
	ld.global.u32 	%r582, [%rd6+60];
	xor.b32  	%r943, %r943, %r582;
	ld.global.u32 	%r583, [%rd6+64];
	xor.b32  	%r942, %r942, %r583;
	ld.global.u32 	%r584, [%rd6+68];
	xor.b32  	%r941, %r941, %r584;
	ld.global.u32 	%r585, [%rd6+72];
	xor.b32  	%r940, %r940, %r585;
	ld.global.u32 	%r586, [%rd6+76];
	xor.b32  	%r939, %r939, %r586;
$L__BB0_13:
	and.b32  	%r588, %r557, 16;
	setp.eq.s32 	%p8, %r588, 0;
	@%p8 bra 	$L__BB0_15;
	ld.global.u32 	%r589, [%rd6+80];
	xor.b32  	%r943, %r943, %r589;
	ld.global.u32 	%r590, [%rd6+84];
	xor.b32  	%r942, %r942, %r590;
	ld.global.u32 	%r591, [%rd6+88];
	xor.b32  	%r941, %r941, %r591;
	ld.global.u32 	%r592, [%rd6+92];
	xor.b32  	%r940, %r940, %r592;
	ld.global.u32 	%r593, [%rd6+96];
	xor.b32  	%r939, %r939, %r593;
$L__BB0_15:
	and.b32  	%r595, %r557, 32;
	setp.eq.s32 	%p9, %r595, 0;
	@%p9 bra 	$L__BB0_17;
	ld.global.u32 	%r596, [%rd6+100];
	xor.b32  	%r943, %r943, %r596;
	ld.global.u32 	%r597, [%rd6+104];
	xor.b32  	%r942, %r942, %r597;
	ld.global.u32 	%r598, [%rd6+108];
	xor.b32  	%r941, %r941, %r598;
	ld.global.u32 	%r599, [%rd6+112];
	xor.b32  	%r940, %r940, %r599;
	ld.global.u32 	%r600, [%rd6+116];
	xor.b32  	%r939, %r939, %r600;
$L__BB0_17:
	and.b32  	%r602, %r557, 64;
	setp.eq.s32 	%p10, %r602, 0;
	@%p10 bra 	$L__BB0_19;
	ld.global.u32 	%r603, [%rd6+120];
	xor.b32  	%r943, %r943, %r603;
	ld.global.u32 	%r604, [%rd6+124];
	xor.b32  	%r942, %r942, %r604;
	ld.global.u32 	%r605, [%rd6+128];
	xor.b32  	%r941, %r941, %r605;
	ld.global.u32 	%r606, [%rd6+132];
	xor.b32  	%r940, %r940, %r606;
	ld.global.u32 	%r607, [%rd6+136];
	xor.b32  	%r939, %r939, %r607;
$L__BB0_19:
	and.b32  	%r609, %r557, 128;
	setp.eq.s32 	%p11, %r609, 0;
	@%p11 bra 	$L__BB0_21;
	ld.global.u32 	%r610, [%rd6+140];
	xor.b32  	%r943, %r943, %r610;
	ld.global.u32 	%r611, [%rd6+144];
	xor.b32  	%r942, %r942, %r611;
	ld.global.u32 	%r612, [%rd6+148];
	xor.b32  	%r941, %r941, %r612;
	ld.global.u32 	%r613, [%rd6+152];
	xor.b32  	%r940, %r940, %r613;
	ld.global.u32 	%r614, [%rd6+156];
	xor.b32  	%r939, %r939, %r614;
$L__BB0_21:
	and.b32  	%r616, %r557, 256;
	setp.eq.s32 	%p12, %r616, 0;
	@%p12 bra 	$L__BB0_23;
	ld.global.u32 	%r617, [%rd6+160];
	xor.b32  	%r943, %r943, %r617;
	ld.global.u32 	%r618, [%rd6+164];
	xor.b32  	%r942, %r942, %r618;
	ld.global.u32 	%r619, [%rd6+168];
	xor.b32  	%r941, %r941, %r619;
	ld.global.u32 	%r620, [%rd6+172];
	xor.b32  	%r940, %r940, %r620;
	ld.global.u32 	%r621, [%rd6+176];
	xor.b32  	%r939, %r939, %r621;
$L__BB0_23:
	and.b32  	%r623, %r557, 512;
	setp.eq.s32 	%p13, %r623, 0;
	@%p13 bra 	$L__BB0_25;
	ld.global.u32 	%r624, [%rd6+180];
	xor.b32  	%r943, %r943, %r624;
	ld.global.u32 	%r625, [%rd6+184];
	xor.b32  	%r942, %r942, %r625;
	ld.global.u32 	%r626, [%rd6+188];
	xor.b32  	%r941, %r941, %r626;
	ld.global.u32 	%r627, [%rd6+192];
	xor.b32  	%r940, %r940, %r627;
	ld.global.u32 	%r628, [%rd6+196];
	xor.b32  	%r939, %r939, %r628;
$L__BB0_25:
	and.b32  	%r630, %r557, 1024;
	setp.eq.s32 	%p14, %r630, 0;
	@%p14 bra 	$L__BB0_27;
	ld.global.u32 	%r631, [%rd6+200];
	xor.b32  	%r943, %r943, %r631;
	ld.global.u32 	%r632, [%rd6+204];
	xor.b32  	%r942, %r942, %r632;
	ld.global.u32 	%r633, [%rd6+208];
	xor.b32  	%r941, %r941, %r633;
	ld.global.u32 	%r634, [%rd6+212];
	xor.b32  	%r940, %r940, %r634;
	ld.global.u32 	%r635, [%rd6+216];
	xor.b32  	%r939, %r939, %r635;
$L__BB0_27:
	and.b32  	%r637, %r557, 2048;
	setp.eq.s32 	%p15, %r637, 0;
	@%p15 bra 	$L__BB0_29;
	ld.global.u32 	%r638, [%rd6+220];
	xor.b32  	%r943, %r943, %r638;
	ld.global.u32 	%r639, [%rd6+224];
	xor.b32  	%r942, %r942, %r639;
	ld.global.u32 	%r640, [%rd6+228];
	xor.b32  	%r941, %r941, %r640;
	ld.global.u32 	%r641, [%rd6+232];
	xor.b32  	%r940, %r940, %r641;
	ld.global.u32 	%r642, [%rd6+236];
	xor.b32  	%r939, %r939, %r642;
$L__BB0_29:
	and.b32  	%r644, %r557, 4096;
	setp.eq.s32 	%p16, %r644, 0;
	@%p16 bra 	$L__BB0_31;
	ld.global.u32 	%r645, [%rd6+240];
	xor.b32  	%r943, %r943, %r645;
	ld.global.u32 	%r646, [%rd6+244];
	xor.b32  	%r942, %r942, %r646;
	ld.global.u32 	%r647, [%rd6+248];
	xor.b32  	%r941, %r941, %r647;
	ld.global.u32 	%r648, [%rd6+252];
	xor.b32  	%r940, %r940, %r648;
	ld.global.u32 	%r649, [%rd6+256];
	xor.b32  	%r939, %r939, %r649;
$L__BB0_31:
	and.b32  	%r651, %r557, 8192;
	setp.eq.s32 	%p17, %r651, 0;
	@%p17 bra 	$L__BB0_33;
	ld.global.u32 	%r652, [%rd6+260];
	xor.b32  	%r943, %r943, %r652;
	ld.global.u32 	%r653, [%rd6+264];
	xor.b32  	%r942, %r942, %r653;
	ld.global.u32 	%r654, [%rd6+268];
	xor.b32  	%r941, %r941, %r654;
	ld.global.u32 	%r655, [%rd6+272];
	xor.b32  	%r940, %r940, %r655;
	ld.global.u32 	%r656, [%rd6+276];
	xor.b32  	%r939, %r939, %r656;
$L__BB0_33:
	and.b32  	%r658, %r557, 16384;
	setp.eq.s32 	%p18, %r658, 0;
	@%p18 bra 	$L__BB0_35;
	ld.global.u32 	%r659, [%rd6+280];
	xor.b32  	%r943, %r943, %r659;
	ld.global.u32 	%r660, [%rd6+284];
	xor.b32  	%r942, %r942, %r660;
	ld.global.u32 	%r661, [%rd6+288];
	xor.b32  	%r941, %r941, %r661;
	ld.global.u32 	%r662, [%rd6+292];
	xor.b32  	%r940, %r940, %r662;
	ld.global.u32 	%r663, [%rd6+296];
	xor.b32  	%r939, %r939, %r663;
$L__BB0_35:
	and.b32  	%r665, %r557, 32768;
	setp.eq.s32 	%p19, %r665, 0;
	@%p19 bra 	$L__BB0_37;
	ld.global.u32 	%r666, [%rd6+300];
	xor.b32  	%r943, %r943, %r666;
	ld.global.u32 	%r667, [%rd6+304];
	xor.b32  	%r942, %r942, %r667;
	ld.global.u32 	%r668, [%rd6+308];
	xor.b32  	%r941, %r941, %r668;
	ld.global.u32 	%r669, [%rd6+312];
	xor.b32  	%r940, %r940, %r669;
	ld.global.u32 	%r670, [%rd6+316];
	xor.b32  	%r939, %r939, %r670;
$L__BB0_37:
	add.s32 	%r938, %r938, 16;
	setp.ne.s32 	%p20, %r938, 32;
	@%p20 bra 	$L__BB0_5;
	mad.lo.s32 	%r671, %r932, -31, %r13;
	add.s32 	%r932, %r671, 1;
	setp.ne.s32 	%p21, %r932, 5;
	@%p21 bra 	$L__BB0_4;
	st.local.u32 	[%rd1+4], %r943;
	st.local.v2.u32 	[%rd1+8], {%r942, %r941};
	st.local.v2.u32 	[%rd1+16], {%r940, %r939};
	setp.eq.s64 	%p22, %rd4, 1;
	@%p22 bra 	$L__BB0_114;
	mov.b32 	%r939, 0;
	mov.u32 	%r1032, %r939;
	mov.u32 	%r1033, %r939;
	mov.u32 	%r942, %r939;
	mov.u32 	%r943, %r939;
	mov.u32 	%r1024, %r939;
$L__BB0_41:
	mul.wide.u32 	%rd17, %r1024, 4;
	add.s64 	%rd18, %rd1, %rd17;
	ld.local.u32 	%r188, [%rd18+4];
	shl.b32 	%r189, %r1024, 5;
	mov.b32 	%r1030, 0;
$L__BB0_42:
	.pragma "nounroll";
	shr.u32 	%r674, %r188, %r1030;
	and.b32  	%r675, %r674, 1;
	setp.eq.b32 	%p23, %r675, 1;
	not.pred 	%p24, %p23;
	add.s32 	%r676, %r189, %r1030;
	mul.lo.s32 	%r677, %r676, 5;
	mul.wide.u32 	%rd19, %r677, 4;
	add.s64 	%rd7, %rd5, %rd19;
	@%p24 bra 	$L__BB0_44;
	ld.global.u32 	%r678, [%rd7];
	xor.b32  	%r943, %r943, %r678;
	ld.global.u32 	%r679, [%rd7+4];
	xor.b32  	%r942, %r942, %r679;
	ld.global.u32 	%r680, [%rd7+8];
	xor.b32  	%r1033, %r1033, %r680;
	ld.global.u32 	%r681, [%rd7+12];
	xor.b32  	%r1032, %r1032, %r681;
	ld.global.u32 	%r682, [%rd7+16];
	xor.b32  	%r939, %r939, %r682;
$L__BB0_44:
	and.b32  	%r684, %r674, 2;
	setp.eq.s32 	%p25, %r684, 0;
	@%p25 bra 	$L__BB0_46;
	ld.global.u32 	%r685, [%rd7+20];
	xor.b32  	%r943, %r943, %r685;
	ld.global.u32 	%r686, [%rd7+24];
	xor.b32  	%r942, %r942, %r686;
	ld.global.u32 	%r687, [%rd7+28];
	xor.b32  	%r1033, %r1033, %r687;
	ld.global.u32 	%r688, [%rd7+32];
	xor.b32  	%r1032, %r1032, %r688;
	ld.global.u32 	%r689, [%rd7+36];
	xor.b32  	%r939, %r939, %r689;
$L__BB0_46:
	and.b32  	%r691, %r674, 4;
	setp.eq.s32 	%p26, %r691, 0;
	@%p26 bra 	$L__BB0_48;
	ld.global.u32 	%r692, [%rd7+40];
	xor.b32  	%r943, %r943, %r692;
	ld.global.u32 	%r693, [%rd7+44];
	xor.b32  	%r942, %r942, %r693;
	ld.global.u32 	%r694, [%rd7+48];
	xor.b32  	%r1033, %r1033, %r694;
	ld.global.u32 	%r695, [%rd7+52];
	xor.b32  	%r1032, %r1032, %r695;
	ld.global.u32 	%r696, [%rd7+56];
	xor.b32  	%r939, %r939, %r696;
$L__BB0_48:
	and.b32  	%r698, %r674, 8;
	setp.eq.s32 	%p27, %r698, 0;
	@%p27 bra 	$L__BB0_50;
	ld.global.u32 	%r699, [%rd7+60];
	xor.b32  	%r943, %r943, %r699;
	ld.global.u32 	%r700, [%rd7+64];
	xor.b32  	%r942, %r942, %r700;
	ld.global.u32 	%r701, [%rd7+68];
	xor.b32  	%r1033, %r1033, %r701;
	ld.global.u32 	%r702, [%rd7+72];
	xor.b32  	%r1032, %r1032, %r702;
	ld.global.u32 	%r703, [%rd7+76];
	xor.b32  	%r939, %r939, %r703;
$L__BB0_50:
	and.b32  	%r705, %r674, 16;
	setp.eq.s32 	%p28, %r705, 0;
	@%p28 bra 	$L__BB0_52;
	ld.global.u32 	%r706, [%rd7+80];
	xor.b32  	%r943, %r943, %r706;
	ld.global.u32 	%r707, [%rd7+84];
	xor.b32  	%r942, %r942, %r707;
	ld.global.u32 	%r708, [%rd7+88];
	xor.b32  	%r1033, %r1033, %r708;
	ld.global.u32 	%r709, [%rd7+92];
	xor.b32  	%r1032, %r1032, %r709;
	ld.global.u32 	%r710, [%rd7+96];
	xor.b32  	%r939, %r939, %r710;
$L__BB0_52:
	and.b32  	%r712, %r674, 32;
	setp.eq.s32 	%p29, %r712, 0;
	@%p29 bra 	$L__BB0_54;
	ld.global.u32 	%r713, [%rd7+100];
	xor.b32  	%r943, %r943, %r713;
	ld.global.u32 	%r714, [%rd7+104];
	xor.b32  	%r942, %r942, %r714;
	ld.global.u32 	%r715, [%rd7+108];
	xor.b32  	%r1033, %r1033, %r715;
	ld.global.u32 	%r716, [%rd7+112];
	xor.b32  	%r1032, %r1032, %r716;
	ld.global.u32 	%r717, [%rd7+116];
	xor.b32  	%r939, %r939, %r717;
$L__BB0_54:
	and.b32  	%r719, %r674, 64;
	setp.eq.s32 	%p30, %r719, 0;
	@%p30 bra 	$L__BB0_56;
	ld.global.u32 	%r720, [%rd7+120];
	xor.b32  	%r943, %r943, %r720;
	ld.global.u32 	%r721, [%rd7+124];
	xor.b32  	%r942, %r942, %r721;
	ld.global.u32 	%r722, [%rd7+128];
	xor.b32  	%r1033, %r1033, %r722;
	ld.global.u32 	%r723, [%rd7+132];
	xor.b32  	%r1032, %r1032, %r723;
	ld.global.u32 	%r724, [%rd7+136];
	xor.b32  	%r939, %r939, %r724;
$L__BB0_56:
	and.b32  	%r726, %r674, 128;
	setp.eq.s32 	%p31, %r726, 0;
	@%p31 bra 	$L__BB0_58;
	ld.global.u32 	%r727, [%rd7+140];
	xor.b32  	%r943, %r943, %r727;
	ld.global.u32 	%r728, [%rd7+144];
	xor.b32  	%r942, %r942, %r728;
	ld.global.u32 	%r729, [%rd7+148];
	xor.b32  	%r1033, %r1033, %r729;
	ld.global.u32 	%r730, [%rd7+152];
	xor.b32  	%r1032, %r1032, %r730;
	ld.global.u32 	%r731, [%rd7+156];
	xor.b32  	%r939, %r939, %r731;
$L__BB0_58:
	and.b32  	%r733, %r674, 256;
	setp.eq.s32 	%p32, %r733, 0;
	@%p32 bra 	$L__BB0_60;
	ld.global.u32 	%r734, [%rd7+160];
	xor.b32  	%r943, %r943, %r734;
	ld.global.u32 	%r735, [%rd7+164];
	xor.b32  	%r942, %r942, %r735;
	ld.global.u32 	%r736, [%rd7+168];
	xor.b32  	%r1033, %r1033, %r736;
	ld.global.u32 	%r737, [%rd7+172];
	xor.b32  	%r1032, %r1032, %r737;
	ld.global.u32 	%r738, [%rd7+176];
	xor.b32  	%r939, %r939, %r738;
$L__BB0_60:
	and.b32  	%r740, %r674, 512;
	setp.eq.s32 	%p33, %r740, 0;
	@%p33 bra 	$L__BB0_62;
	ld.global.u32 	%r741, [%rd7+180];
	xor.b32  	%r943, %r943, %r741;
	ld.global.u32 	%r742, [%rd7+184];
	xor.b32  	%r942, %r942, %r742;
	ld.global.u32 	%r743, [%rd7+188];
	xor.b32  	%r1033, %r1033, %r743;
	ld.global.u32 	%r744, [%rd7+192];
	xor.b32  	%r1032, %r1032, %r744;
	ld.global.u32 	%r745, [%rd7+196];
	xor.b32  	%r939, %r939, %r745;
$L__BB0_62:
	and.b32  	%r747, %r674, 1024;
	setp.eq.s32 	%p34, %r747, 0;
	@%p34 bra 	$L__BB0_64;
	ld.global.u32 	%r748, [%rd7+200];
	xor.b32  	%r943, %r943, %r748;
	ld.global.u32 	%r749, [%rd7+204];
	xor.b32  	%r942, %r942, %r749;
	ld.global.u32 	%r750, [%rd7+208];
	xor.b32  	%r1033, %r1033, %r750;
	ld.global.u32 	%r751, [%rd7+212];
	xor.b32  	%r1032, %r1032, %r751;
	ld.global.u32 	%r752, [%rd7+216];
	xor.b32  	%r939, %r939, %r752;
$L__BB0_64:
	and.b32  	%r754, %r674, 2048;
	setp.eq.s32 	%p35, %r754, 0;
	@%p35 bra 	$L__BB0_66;
	ld.global.u32 	%r755, [%rd7+220];
	xor.b32  	%r943, %r943, %r755;
	ld.global.u32 	%r756, [%rd7+224];
	xor.b32  	%r942, %r942, %r756;
	ld.global.u32 	%r757, [%rd7+228];
	xor.b32  	%r1033, %r1033, %r757;
	ld.global.u32 	%r758, [%rd7+232];
	xor.b32  	%r1032, %r1032, %r758;
	ld.global.u32 	%r759, [%rd7+236];
	xor.b32  	%r939, %r939, %r759;
$L__BB0_66:
	and.b32  	%r761, %r674, 4096;
	setp.eq.s32 	%p36, %r761, 0;
	@%p36 bra 	$L__BB0_68;
	ld.global.u32 	%r762, [%rd7+240];
	xor.b32  	%r943, %r943, %r762;
	ld.global.u32 	%r763, [%rd7+244];
	xor.b32  	%r942, %r942, %r763;
	ld.global.u32 	%r764, [%rd7+248];
	xor.b32  	%r1033, %r1033, %r764;
	ld.global.u32 	%r765, [%rd7+252];
	xor.b32  	%r1032, %r1032, %r765;
	ld.global.u32 	%r766, [%rd7+256];
	xor.b32  	%r939, %r939, %r766;
$L__BB0_68:
	and.b32  	%r768, %r674, 8192;
	setp.eq.s32 	%p37, %r768, 0;
	@%p37 bra 	$L__BB0_70;
	ld.global.u32 	%r769, [%rd7+260];
	xor.b32  	%r943, %r943, %r769;
	ld.global.u32 	%r770, [%rd7+264];
	xor.b32  	%r942, %r942, %r770;
	ld.global.u32 	%r771, [%rd7+268];
	xor.b32  	%r1033, %r1033, %r771;
	ld.global.u32 	%r772, [%rd7+272];
	xor.b32  	%r1032, %r1032, %r772;
	ld.global.u32 	%r773, [%rd7+276];
	xor.b32  	%r939, %r939, %r773;
$L__BB0_70:
	and.b32  	%r775, %r674, 16384;
	setp.eq.s32 	%p38, %r775, 0;
	@%p38 bra 	$L__BB0_72;
	ld.global.u32 	%r776, [%rd7+280];
	xor.b32  	%r943, %r943, %r776;
	ld.global.u32 	%r777, [%rd7+284];
	xor.b32  	%r942, %r942, %r777;
	ld.global.u32 	%r778, [%rd7+288];
	xor.b32  	%r1033, %r1033, %r778;
	ld.global.u32 	%r779, [%rd7+292];
	xor.b32  	%r1032, %r1032, %r779;
	ld.global.u32 	%r780, [%rd7+296];
	xor.b32  	%r939, %r939, %r780;
$L__BB0_72:
	and.b32  	%r782, %r674, 32768;
	setp.eq.s32 	%p39, %r782, 0;
	@%p39 bra 	$L__BB0_74;
	ld.global.u32 	%r783, [%rd7+300];
	xor.b32  	%r943, %r943, %r783;
	ld.global.u32 	%r784, [%rd7+304];
	xor.b32  	%r942, %r942, %r784;
	ld.global.u32 	%r785, [%rd7+308];
	xor.b32  	%r1033, %r1033, %r785;
	ld.global.u32 	%r786, [%rd7+312];
	xor.b32  	%r1032, %r1032, %r786;
	ld.global.u32 	%r787, [%rd7+316];
	xor.b32  	%r939, %r939, %r787;
$L__BB0_74:
	add.s32 	%r1030, %r1030, 16;
	setp.ne.s32 	%p40, %r1030, 32;
	@%p40 bra 	$L__BB0_42;
	mad.lo.s32 	%r788, %r1024, -31, %r189;
	add.s32 	%r1024, %r788, 1;
	setp.ne.s32 	%p41, %r1024, 5;
	@%p41 bra 	$L__BB0_41;
	st.local.u32 	[%rd1+4], %r943;
	st.local.v2.u32 	[%rd1+8], {%r942, %r1033};
	st.local.v2.u32 	[%rd1+16], {%r1032, %r939};
	setp.ne.s64 	%p42, %rd4, 3;
	@%p42 bra 	$L__BB0_114;
	mov.b32 	%r939, 0;
	mov.u32 	%r1124, %r939;
	mov.u32 	%r1125, %r939;
	mov.u32 	%r942, %r939;
	mov.u32 	%r943, %r939;
	mov.u32 	%r1116, %r939;
$L__BB0_78:
	mul.wide.u32 	%rd20, %r1116, 4;
	add.s64 	%rd21, %rd1, %rd20;
	ld.local.u32 	%r364, [%rd21+4];
	shl.b32 	%r365, %r1116, 5;
	mov.b32 	%r1122, 0;
$L__BB0_79:
	.pragma "nounroll";
	shr.u32 	%r791, %r364, %r1122;
	and.b32  	%r792, %r791, 1;
	setp.eq.b32 	%p43, %r792, 1;
	not.pred 	%p44, %p43;
	add.s32 	%r793, %r365, %r1122;
	mul.lo.s32 	%r794, %r793, 5;
	mul.wide.u32 	%rd22, %r794, 4;
	add.s64 	%rd8, %rd5, %rd22;
	@%p44 bra 	$L__BB0_81;
	ld.global.u32 	%r795, [%rd8];
	xor.b32  	%r943, %r943, %r795;
	ld.global.u32 	%r796, [%rd8+4];
	xor.b32  	%r942, %r942, %r796;
	ld.global.u32 	%r797, [%rd8+8];
	xor.b32  	%r1125, %r1125, %r797;
	ld.global.u32 	%r798, [%rd8+12];
	xor.b32  	%r1124, %r1124, %r798;
	ld.global.u32 	%r799, [%rd8+16];
	xor.b32  	%r939, %r939, %r799;
$L__BB0_81:
	and.b32  	%r801, %r791, 2;
	setp.eq.s32 	%p45, %r801, 0;
	@%p45 bra 	$L__BB0_83;
	ld.global.u32 	%r802, [%rd8+20];
	xor.b32  	%r943, %r943, %r802;
	ld.global.u32 	%r803, [%rd8+24];
	xor.b32  	%r942, %r942, %r803;
	ld.global.u32 	%r804, [%rd8+28];
	xor.b32  	%r1125, %r1125, %r804;
	ld.global.u32 	%r805, [%rd8+32];
	xor.b32  	%r1124, %r1124, %r805;
	ld.global.u32 	%r806, [%rd8+36];
	xor.b32  	%r939, %r939, %r806;
$L__BB0_83:
	and.b32  	%r808, %r791, 4;
	setp.eq.s32 	%p46, %r808, 0;
	@%p46 bra 	$L__BB0_85;
	ld.global.u32 	%r809, [%rd8+40];
	xor.b32  	%r943, %r943, %r809;
	ld.global.u32 	%r810, [%rd8+44];
	xor.b32  	%r942, %r942, %r810;
	ld.global.u32 	%r811, [%rd8+48];
	xor.b32  	%r1125, %r1125, %r811;
	ld.global.u32 	%r812, [%rd8+52];
	xor.b32  	%r1124, %r1124, %r812;
	ld.global.u32 	%r813, [%rd8+56];
	xor.b32  	%r939, %r939, %r813;
$L__BB0_85:
	and.b32  	%r815, %r791, 8;
	setp.eq.s32 	%p47, %r815, 0;
	@%p47 bra 	$L__BB0_87;
	ld.global.u32 	%r816, [%rd8+60];
	xor.b32  	%r943, %r943, %r816;
	ld.global.u32 	%r817, [%rd8+64];
	xor.b32  	%r942, %r942, %r817;
	ld.global.u32 	%r818, [%rd8+68];
	xor.b32  	%r1125, %r1125, %r818;
	ld.global.u32 	%r819, [%rd8+72];
	xor.b32  	%r1124, %r1124, %r819;
	ld.global.u32 	%r820, [%rd8+76];
	xor.b32  	%r939, %r939, %r820;
$L__BB0_87:
	and.b32  	%r822, %r791, 16;
	setp.eq.s32 	%p48, %r822, 0;
	@%p48 bra 	$L__BB0_89;
	ld.global.u32 	%r823, [%rd8+80];
	xor.b32  	%r943, %r943, %r823;
	ld.global.u32 	%r824, [%rd8+84];
	xor.b32  	%r942, %r942, %r824;
	ld.global.u32 	%r825, [%rd8+88];
	xor.b32  	%r1125, %r1125, %r825;
	ld.global.u32 	%r826, [%rd8+92];
	xor.b32  	%r1124, %r1124, %r826;
	ld.global.u32 	%r827, [%rd8+96];
	xor.b32  	%r939, %r939, %r827;
$L__BB0_89:
	and.b32  	%r829, %r791, 32;
	setp.eq.s32 	%p49, %r829, 0;
	@%p49 bra 	$L__BB0_91;
	ld.global.u32 	%r830, [%rd8+100];
	xor.b32  	%r943, %r943, %r830;
	ld.global.u32 	%r831, [%rd8+104];
	xor.b32  	%r942, %r942, %r831;
	ld.global.u32 	%r832, [%rd8+108];
	xor.b32  	%r1125, %r1125, %r832;
	ld.global.u32 	%r833, [%rd8+112];
	xor.b32  	%r1124, %r1124, %r833;
	ld.global.u32 	%r834, [%rd8+116];
	xor.b32  	%r939, %r939, %r834;
$L__BB0_91:
	and.b32  	%r836, %r791, 64;
	setp.eq.s32 	%p50, %r836, 0;
	@%p50 bra 	$L__BB0_93;
	ld.global.u32 	%r837, [%rd8+120];
	xor.b32  	%r943, %r943, %r837;
	ld.global.u32 	%r838, [%rd8+124];
	xor.b32  	%r942, %r942, %r838;
	ld.global.u32 	%r839, [%rd8+128];
	xor.b32  	%r1125, %r1125, %r839;
	ld.global.u32 	%r840, [%rd8+132];
	xor.b32  	%r1124, %r1124, %r840;
	ld.global.u32 	%r841, [%rd8+136];
	xor.b32  	%r939, %r939, %r841;
$L__BB0_93:
	and.b32  	%r843, %r791, 128;
	setp.eq.s32 	%p51, %r843, 0;
	@%p51 bra 	$L__BB0_95;
	ld.global.u32 	%r844, [%rd8+140];
	xor.b32  	%r943, %r943, %r844;
	ld.global.u32 	%r845, [%rd8+144];
	xor.b32  	%r942, %r942, %r845;
	ld.global.u32 	%r846, [%rd8+148];
	xor.b32  	%r1125, %r1125, %r846;
	ld.global.u32 	%r847, [%rd8+152];
	xor.b32  	%r1124, %r1124, %r847;
	ld.global.u32 	%r848, [%rd8+156];
	xor.b32  	%r939, %r939, %r848;
$L__BB0_95:
	and.b32  	%r850, %r791, 256;
	setp.eq.s32 	%p52, %r850, 0;
	@%p52 bra 	$L__BB0_97;
	ld.global.u32 	%r851, [%rd8+160];
	xor.b32  	%r943, %r943, %r851;
	ld.global.u32 	%r852, [%rd8+164];
	xor.b32  	%r942, %r942, %r852;
	ld.global.u32 	%r853, [%rd8+168];
	xor.b32  	%r1125, %r1125, %r853;
	ld.global.u32 	%r854, [%rd8+172];
	xor.b32  	%r1124, %r1124, %r854;
	ld.global.u32 	%r855, [%rd8+176];
	xor.b32  	%r939, %r939, %r855;
$L__BB0_97:
	and.b32  	%r857, %r791, 512;
	setp.eq.s32 	%p53, %r857, 0;
	@%p53 bra 	$L__BB0_99;
	ld.global.u32 	%r858, [%rd8+180];
	xor.b32  	%r943, %r943, %r858;
	ld.global.u32 	%r859, [%rd8+184];
	xor.b32  	%r942, %r942, %r859;
	ld.global.u32 	%r860, [%rd8+188];
	xor.b32  	%r1125, %r1125, %r860;
	ld.global.u32 	%r861, [%rd8+192];
	xor.b32  	%r1124, %r1124, %r861;
	ld.global.u32 	%r862, [%rd8+196];
	xor.b32  	%r939, %r939, %r862;
$L__BB0_99:
	and.b32  	%r864, %r791, 1024;
	setp.eq.s32 	%p54, %r864, 0;
	@%p54 bra 	$L__BB0_101;
	ld.global.u32 	%r865, [%rd8+200];
	xor.b32  	%r943, %r943, %r865;
	ld.global.u32 	%r866, [%rd8+204];
	xor.b32  	%r942, %r942, %r866;
	ld.global.u32 	%r867, [%rd8+208];
	xor.b32  	%r1125, %r1125, %r867;
	ld.global.u32 	%r868, [%rd8+212];
	xor.b32  	%r1124, %r1124, %r868;
	ld.global.u32 	%r869, [%rd8+216];
	xor.b32  	%r939, %r939, %r869;
$L__BB0_101:
	and.b32  	%r871, %r791, 2048;
	setp.eq.s32 	%p55, %r871, 0;
	@%p55 bra 	$L__BB0_103;
	ld.global.u32 	%r872, [%rd8+220];
	xor.b32  	%r943, %r943, %r872;
	ld.global.u32 	%r873, [%rd8+224];
	xor.b32  	%r942, %r942, %r873;
	ld.global.u32 	%r874, [%rd8+228];
	xor.b32  	%r1125, %r1125, %r874;
	ld.global.u32 	%r875, [%rd8+232];
	xor.b32  	%r1124, %r1124, %r875;
	ld.global.u32 	%r876, [%rd8+236];
	xor.b32  	%r939, %r939, %r876;
$L__BB0_103:
	and.b32  	%r878, %r791, 4096;
	setp.eq.s32 	%p56, %r878, 0;
	@%p56 bra 	$L__BB0_105;
	ld.global.u32 	%r879, [%rd8+240];
	xor.b32  	%r943, %r943, %r879;
	ld.global.u32 	%r880, [%rd8+244];
	xor.b32  	%r942, %r942, %r880;
	ld.global.u32 	%r881, [%rd8+248];
	xor.b32  	%r1125, %r1125, %r881;
	ld.global.u32 	%r882, [%rd8+252];
	xor.b32  	%r1124, %r1124, %r882;
	ld.global.u32 	%r883, [%rd8+256];
	xor.b32  	%r939, %r939, %r883;
$L__BB0_105:
	and.b32  	%r885, %r791, 8192;
	setp.eq.s32 	%p57, %r885, 0;
	@%p57 bra 	$L__BB0_107;
	ld.global.u32 	%r886, [%rd8+260];
	xor.b32  	%r943, %r943, %r886;
	ld.global.u32 	%r887, [%rd8+264];
	xor.b32  	%r942, %r942, %r887;
	ld.global.u32 	%r888, [%rd8+268];
	xor.b32  	%r1125, %r1125, %r888;
	ld.global.u32 	%r889, [%rd8+272];
	xor.b32  	%r1124, %r1124, %r889;
	ld.global.u32 	%r890, [%rd8+276];
	xor.b32  	%r939, %r939, %r890;
$L__BB0_107:
	and.b32  	%r892, %r791, 16384;
	setp.eq.s32 	%p58, %r892, 0;
	@%p58 bra 	$L__BB0_109;
	ld.global.u32 	%r893, [%rd8+280];
	xor.b32  	%r943, %r943, %r893;
	ld.global.u32 	%r894, [%rd8+284];
	xor.b32  	%r942, %r942, %r894;
	ld.global.u32 	%r895, [%rd8+288];
	xor.b32  	%r1125, %r1125, %r895;
	ld.global.u32 	%r896, [%rd8+292];
	xor.b32  	%r1124, %r1124, %r896;
	ld.global.u32 	%r897, [%rd8+296];
	xor.b32  	%r939, %r939, %r897;
$L__BB0_109:
	and.b32  	%r899, %r791, 32768;
	setp.eq.s32 	%p59, %r899, 0;
	@%p59 bra 	$L__BB0_111;
	ld.global.u32 	%r900, [%rd8+300];
	xor.b32  	%r943, %r943, %r900;
	ld.global.u32 	%r901, [%rd8+304];
	xor.b32  	%r942, %r942, %r901;
	ld.global.u32 	%r902, [%rd8+308];
	xor.b32  	%r1125, %r1125, %r902;
	ld.global.u32 	%r903, [%rd8+312];
	xor.b32  	%r1124, %r1124, %r903;
	ld.global.u32 	%r904, [%rd8+316];
	xor.b32  	%r939, %r939, %r904;
$L__BB0_111:
	add.s32 	%r1122, %r1122, 16;
	setp.ne.s32 	%p60, %r1122, 32;
	@%p60 bra 	$L__BB0_79;
	mad.lo.s32 	%r905, %r1116, -31, %r365;
	add.s32 	%r1116, %r905, 1;
	setp.ne.s32 	%p61, %r1116, 5;
	@%p61 bra 	$L__BB0_78;
	st.local.u32 	[%rd1+4], %r943;
	st.local.v2.u32 	[%rd1+8], {%r942, %r1125};
	st.local.v2.u32 	[%rd1+16], {%r1124, %r939};
$L__BB0_114:
	shr.u64 	%rd24, %rd3, 2;
	add.s32 	%r926, %r926, 1;
	setp.gt.u64 	%p62, %rd3, 3;
	@%p62 bra 	$L__BB0_2;
$L__BB0_115:
	setp.ge.s32 	%p63, %r1, %r541;
	@%p63 bra 	$L__BB0_118;
	shr.u32 	%r906, %r943, 2;
	xor.b32  	%r907, %r906, %r943;
	shl.b32 	%r908, %r939, 4;
	shl.b32 	%r909, %r907, 1;
	xor.b32  	%r910, %r909, %r908;
	xor.b32  	%r911, %r910, %r907;
	xor.b32  	%r912, %r911, %r939;
	add.s32 	%r913, %r912, 832457172;
	cvt.rn.f32.u32 	%f1, %r913;
	fma.rn.f32 	%f2, %f1, 0f2F800000, 0f2F000000;
	shr.u32 	%r914, %r942, 2;
	xor.b32  	%r915, %r914, %r942;
	shl.b32 	%r916, %r912, 4;
	shl.b32 	%r917, %r915, 1;
	xor.b32  	%r918, %r917, %r916;
	xor.b32  	%r919, %r918, %r915;
	xor.b32  	%r920, %r919, %r912;
	add.s32 	%r921, %r920, 832819609;
	cvt.rn.f32.u32 	%f3, %r921;
	fma.rn.f32 	%f4, %f3, 0f2F800000, 0f2F000000;
	mul.f32 	%f5, %f4, %f4;
	fma.rn.f32 	%f6, %f2, %f2, %f5;
	setp.gtu.f32 	%p64, %f6, 0f3F800000;
	@%p64 bra 	$L__BB0_118;
	cvta.to.global.u64 	%rd23, %rd10;
	atom.global.add.u32 	%r922, [%rd23], 1;
$L__BB0_118:
	ret;

}


// ===== COMPILED SASS (sm_100) =====

	.target	sm_100

	.elftype	@"ET_EXEC"


//--------------------- .note.nv.tkinfo           --------------------------
	.section	.note.nv.tkinfo,"",@"SHT_NOTE"
	.sectionflags	@"SHF_NOTE_NV_TKINFO"
	.tkinfo
        /*0018*/ 	.word	0x00000002
        /*0030*/ 	.string	""
        /*0030*/ 	.string	"ptxas"
        /*0030*/ 	.string	"Cuda compilation tools, release 13.0, V13.0.88"
        /*0030*/ 	.string	"Build cuda_13.0.r13.0/compiler.36424714_0"
        /*0030*/ 	.string	"-arch sm_100 -m 64 "



//--------------------- .note.nv.cuinfo           --------------------------
	.section	.note.nv.cuinfo,"",@"SHT_NOTE"
	.sectionflags	@"SHF_NOTE_NV_CUINFO"
        /*0018*/ 	.short	0x0002
        /*001a*/ 	.short	0x0064
        /*001c*/ 	.short	0x0082
	.zero		2


//--------------------- .nv.info                  --------------------------
	.section	.nv.info,"",@"SHT_CUDA_INFO"
	.align	4


	//----- nvinfo : EIATTR_REGCOUNT
	.align		4
        /*0000*/ 	.byte	0x04, 0x2f
        /*0002*/ 	.short	(.L_10 - .L_9)
	.align		4
.L_9:
        /*0004*/ 	.word	index@(_Z16monteCarloKernelPii)
        /*0008*/ 	.word	0x00000020


	//----- nvinfo : EIATTR_FRAME_SIZE
	.align		4
.L_10:
        /*000c*/ 	.byte	0x04, 0x11
        /*000e*/ 	.short	(.L_12 - .L_11)
	.align		4
.L_11:
        /*0010*/ 	.word	index@(_Z16monteCarloKernelPii)
        /*0014*/ 	.word	0x00000030


	//----- nvinfo : EIATTR_MIN_STACK_SIZE
	.align		4
.L_12:
        /*0018*/ 	.byte	0x04, 0x12
        /*001a*/ 	.short	(.L_14 - .L_13)
	.align		4
.L_13:
        /*001c*/ 	.word	index@(_Z16monteCarloKernelPii)
        /*0020*/ 	.word	0x00000030
.L_14:


//--------------------- .nv.compat                --------------------------
	.section	.nv.compat,"",@"SHT_CUDA_COMPAT_INFO"
	.align	4
        /*0000*/ 	.byte	0x02, 0x09, 0x00, 0x00, 0x02, 0x02, 0x01, 0x00, 0x02, 0x05, 0x05, 0x00, 0x03, 0x07, 0x01, 0x01
        /*0010*/ 	.byte	0x02, 0x03, 0x00, 0x00, 0x02, 0x06, 0x01, 0x00, 0x04, 0x0b, 0x08, 0x00, 0x01, 0x00, 0x00, 0x00
        /*0020*/ 	.byte	0x00, 0x00, 0x00, 0x00


//--------------------- .nv.info._Z16monteCarloKernelPii --------------------------
	.section	.nv.info._Z16monteCarloKernelPii,"",@"SHT_CUDA_INFO"
	.sectionflags	@""
	.align	4


	//----- nvinfo : EIATTR_CUDA_API_VERSION
	.align		4
        /*0000*/ 	.byte	0x04, 0x37
        /*0002*/ 	.short	(.L_16 - .L_15)
.L_15:
        /*0004*/ 	.word	0x00000082


	//----- nvinfo : EIATTR_KPARAM_INFO
	.align		4
.L_16:
        /*0008*/ 	.byte	0x04, 0x17
        /*000a*/ 	.short	(.L_18 - .L_17)
.L_17:
        /*000c*/ 	.word	0x00000000
        /*0010*/ 	.short	0x0001
        /*0012*/ 	.short	0x0008
        /*0014*/ 	.byte	0x00, 0xf0, 0x11, 0x00


	//----- nvinfo : EIATTR_KPARAM_INFO
	.align		4
.L_18:
        /*0018*/ 	.byte	0x04, 0x17
        /*001a*/ 	.short	(.L_20 - .L_19)
.L_19:
        /*001c*/ 	.word	0x00000000
        /*0020*/ 	.short	0x0000
        /*0022*/ 	.short	0x0000
        /*0024*/ 	.byte	0x00, 0xf5, 0x21, 0x00


	//----- nvinfo : EIATTR_SPARSE_MMA_MASK
	.align		4
.L_20:
        /*0028*/ 	.byte	0x03, 0x50
        /*002a*/ 	.short	0x0000


	//----- nvinfo : EIATTR_MAXREG_COUNT
	.align		4
        /*002c*/ 	.byte	0x03, 0x1b
        /*002e*/ 	.short	0x00ff


	//----- nvinfo : EIATTR_MERCURY_ISA_VERSION
	.align		4
        /*0030*/ 	.byte	0x03, 0x5f
        /*0032*/ 	.short	0x0101


	//----- nvinfo : EIATTR_INT_WARP_WIDE_INSTR_OFFSETS
	.align		4
        /*0034*/ 	.byte	0x04, 0x31
        /*0036*/ 	.short	(.L_22 - .L_21)


	//   ....[0]....
.L_21:
        /*0038*/ 	.word	0x00002880


	//----- nvinfo : EIATTR_VRC_CTA_INIT_COUNT
	.align		4
.L_22:
        /*003c*/ 	.byte	0x02, 0x4a
	.zero		1
	.zero		1


	//----- nvinfo : EIATTR_EXIT_INSTR_OFFSETS
	.align		4
        /*0040*/ 	.byte	0x04, 0x1c
        /*0042*/ 	.short	(.L_24 - .L_23)


	//   ....[0]....
.L_23:
        /*0044*/ 	.word	0x000026e0


	//   ....[1]....
        /*0048*/ 	.word	0x00002850


	//   ....[2]....
        /*004c*/ 	.word	0x000028d0


	//----- nvinfo : EIATTR_CRS_STACK_SIZE
	.align		4
.L_24:
        /*0050*/ 	.byte	0x04, 0x1e
        /*0052*/ 	.short	(.L_26 - .L_25)
.L_25:
        /*0054*/ 	.word	0x00000000


	//----- nvinfo : EIATTR_CBANK_PARAM_SIZE
	.align		4
.L_26:
        /*0058*/ 	.byte	0x03, 0x19
        /*005a*/ 	.short	0x000c


	//----- nvinfo : EIATTR_PARAM_CBANK
	.align		4
        /*005c*/ 	.byte	0x04, 0x0a
        /*005e*/ 	.short	(.L_28 - .L_27)
	.align		4
.L_27:
        /*0060*/ 	.word	index@(.nv.constant0._Z16monteCarloKernelPii)
        /*0064*/ 	.short	0x0380
        /*0066*/ 	.short	0x000c


	//----- nvinfo : EIATTR_SW_WAR
	.align		4
.L_28:
        /*0068*/ 	.byte	0x04, 0x36
        /*006a*/ 	.short	(.L_30 - .L_29)
.L_29:
        /*006c*/ 	.word	0x00000008
.L_30:


//--------------------- .nv.callgraph             --------------------------
	.section	.nv.callgraph,"",@"SHT_CUDA_CALLGRAPH"
	.align	4
	.sectionentsize	8
	.align		4
        /*0000*/ 	.word	0x00000000
	.align		4
        /*0004*/ 	.word	0xffffffff
	.align		4
        /*0008*/ 	.word	0x00000000
	.align		4
        /*000c*/ 	.word	0xfffffffe
	.align		4
        /*0010*/ 	.word	0x00000000
	.align		4
        /*0014*/ 	.word	0xfffffffd
	.align		4
        /*0018*/ 	.word	0x00000000
	.align		4
        /*001c*/ 	.word	0xfffffffc


//--------------------- .nv.constant4             --------------------------
	.section	.nv.constant4,"a",@progbits
	.align	8
	.align		8
.nv.constant4:
        /*0000*/ 	.dword	precalc_xorwow_matrix
	.align		8
        /*0008*/ 	.dword	precalc_xorwow_offset_matrix
	.align		8
        /*0010*/ 	.dword	mrg32k3aM1
	.align		8
        /*0018*/ 	.dword	mrg32k3aM2
	.align		8
        /*0020*/ 	.dword	mrg32k3aM1SubSeq
	.align		8
        /*0028*/ 	.dword	mrg32k3aM2SubSeq
	.align		8
        /*0030*/ 	.dword	mrg32k3aM1Seq
	.align		8
        /*0038*/ 	.dword	mrg32k3aM2Seq


//--------------------- .nv.constant3             --------------------------
	.section	.nv.constant3,"a",@progbits
	.align	8
.nv.constant3:
	.type		__cr_lgamma_table,@object
	.size		__cr_lgamma_table,(.L_8 - __cr_lgamma_table)
__cr_lgamma_table:
        /*0000*/ 	.byte	0x00, 0x00, 0x00, 0x00, 0x00, 0x00, 0x00, 0x00, 0x00, 0x00, 0x00, 0x00, 0x00, 0x00, 0x00, 0x00
        /*0010*/ 	.byte	0xef, 0x39, 0xfa, 0xfe, 0x42, 0x2e, 0xe6, 0x3f, 0x02, 0x20, 0x2a, 0xfa, 0x0b, 0xab, 0xfc, 0x3f
        /*0020*/ 	.byte	0xf9, 0x2c, 0x92, 0x7c, 0xa7, 0x6c, 0x09, 0x40, 0xc9, 0x79, 0x44, 0x3c, 0x64, 0x26, 0x13, 0x40
        /*0030*/ 	.byte	0xca, 0x01, 0xcf, 0x3a, 0x27, 0x51, 0x1a, 0x40, 0x30, 0xcc, 0x2d, 0xf3, 0xe1, 0x0c, 0x21, 0x40
        /*0040*/ 	.byte	0x0d, 0xb7, 0xfc, 0x82, 0x8e, 0x35, 0x25, 0x40
.L_8:


//--------------------- .text._Z16monteCarloKernelPii --------------------------
	.section	.text._Z16monteCarloKernelPii,"ax",@progbits
	.align	128
        .global         _Z16monteCarloKernelPii
        .type           _Z16monteCarloKernelPii,@function
        .size           _Z16monteCarloKernelPii,(.L_x_12 - _Z16monteCarloKernelPii)
        .other          _Z16monteCarloKernelPii,@"STO_CUDA_ENTRY STV_DEFAULT"
_Z16monteCarloKernelPii:
.text._Z16monteCarloKernelPii:
[----:B------:R-:W0:Y:S01]  /*0000*/  LDC R1, c[0x0][0x37c] ;  /* 0x0000df00ff017b82 */ /* 0x000e220000000800 */
[----:B------:R-:W1:Y:S07]  /*0010*/  S2R R6, SR_TID.X ;  /* 0x0000000000067919 */ /* 0x000e6e0000002100 */
[----:B------:R-:W1:Y:S01]  /*0020*/  S2UR UR4, SR_CTAID.X ;  /* 0x00000000000479c3 */ /* 0x000e620000002500 */
[----:B0-----:R-:W-:Y:S01]  /*0030*/  VIADD R1, R1, 0xffffffd0 ;  /* 0xffffffd001017836 */ /* 0x001fe20000000000 */
[----:B------:R-:W0:Y:S01]  /*0040*/  LDCU.64 UR6, c[0x0][0x358] ;  /* 0x00006b00ff0677ac */ /* 0x000e220008000a00 */
[----:B------:R-:W-:Y:S01]  /*0050*/  IMAD.MOV.U32 R8, RZ, RZ, 0x3198c20f ;  /* 0x3198c20fff087424 */ /* 0x000fe200078e00ff */
[----:B------:R-:W-:Y:S01]  /*0060*/  BSSY.RECONVERGENT B0, `(.L_x_0) ;  /* 0x0000265000007945 */ /* 0x000fe20003800200 */
[----:B------:R-:W-:-:S02]  /*0070*/  IMAD.MOV.U32 R9, RZ, RZ, 0x5efdb30c ;  /* 0x5efdb30cff097424 */ /* 0x000fc400078e00ff */
[----:B------:R-:W-:Y:S01]  /*0080*/  IMAD.MOV.U32 R10, RZ, RZ, 0x423bb012 ;  /* 0x423bb012ff0a7424 */ /* 0x000fe200078e00ff */
[----:B------:R-:W1:Y:S01]  /*0090*/  LDC R3, c[0x0][0x360] ;  /* 0x0000d800ff037b82 */ /* 0x000e620000000800 */
[----:B------:R-:W-:Y:S01]  /*00a0*/  IMAD.MOV.U32 R11, RZ, RZ, -0x75bd8fc ;  /* 0xf8a42704ff0b7424 */ /* 0x000fe200078e00ff */
[----:B------:R2:W-:Y:S01]  /*00b0*/  STL.64 [R1], R8 ;  /* 0x0000000801007387 */ /* 0x0005e20000100a00 */
[----:B------:R-:W-:Y:S02]  /*00c0*/  IMAD.MOV.U32 R12, RZ, RZ, -0x23270784 ;  /* 0xdcd8f87cff0c7424 */ /* 0x000fe400078e00ff */
[----:B------:R-:W-:Y:S01]  /*00d0*/  IMAD.MOV.U32 R13, RZ, RZ, 0x57fa2510 ;  /* 0x57fa2510ff0d7424 */ /* 0x000fe200078e00ff */
[----:B------:R2:W-:Y:S01]  /*00e0*/  STL.64 [R1+0x8], R10 ;  /* 0x0000080a01007387 */ /* 0x0005e20000100a00 */
[----:B------:R-:W-:Y:S02]  /*00f0*/  IMAD.MOV.U32 R0, RZ, RZ, 0x5efdb30c ;  /* 0x5efdb30cff007424 */ /* 0x000fe400078e00ff */
[----:B------:R-:W-:Y:S01]  /*0100*/  IMAD.MOV.U32 R2, RZ, RZ, 0x423bb012 ;  /* 0x423bb012ff027424 */ /* 0x000fe200078e00ff */
[----:B------:R2:W-:Y:S01]  /*0110*/  STL.64 [R1+0x10], R12 ;  /* 0x0000100c01007387 */ /* 0x0005e20000100a00 */
[----:B------:R-:W-:-:S02]  /*0120*/  IMAD.MOV.U32 R5, RZ, RZ, 0x57fa2510 ;  /* 0x57fa2510ff057424 */ /* 0x000fc400078e00ff */
[----:B-1----:R-:W-:-:S05]  /*0130*/  IMAD R6, R3, UR4, R6 ;  /* 0x0000000403067c24 */ /* 0x002fca000f8e0206 */
[----:B------:R-:W-:-:S13]  /*0140*/  ISETP.NE.AND P0, PT, R6, RZ, PT ;  /* 0x000000ff0600720c */ /* 0x000fda0003f05270 */
[----:B0-2---:R-:W-:Y:S05]  /*0150*/  @!P0 BRA `(.L_x_1) ;  /* 0x0000002400548947 */ /* 0x005fea0003800000 */
[--C-:B------:R-:W-:Y:S01]  /*0160*/  SHF.R.S32.HI R12, RZ, 0x1f, R6.reuse ;  /* 0x0000001fff0c7819 */ /* 0x100fe20000011406 */
[----:B------:R-:W-:Y:S02]  /*0170*/  IMAD.MOV.U32 R11, RZ, RZ, R6 ;  /* 0x000000ffff0b7224 */ /* 0x000fe400078e0006 */
[----:B------:R-:W-:Y:S02]  /*0180*/  IMAD.MOV.U32 R10, RZ, RZ, RZ ;  /* 0x000000ffff0a7224 */ /* 0x000fe400078e00ff */
[----:B------:R-:W-:Y:S02]  /*0190*/  IMAD.MOV.U32 R0, RZ, RZ, 0x5efdb30c ;  /* 0x5efdb30cff007424 */ /* 0x000fe400078e00ff */
[----:B------:R-:W-:Y:S02]  /*01a0*/  IMAD.MOV.U32 R2, RZ, RZ, 0x423bb012 ;  /* 0x423bb012ff027424 */ /* 0x000fe400078e00ff */
[----:B------:R-:W-:-:S07]  /*01b0*/  IMAD.MOV.U32 R5, RZ, RZ, 0x57fa2510 ;  /* 0x57fa2510ff057424 */ /* 0x000fce00078e00ff */
.L_x_10:
[----:B0-----:R-:W-:Y:S01]  /*01c0*/  LOP3.LUT R3, R11, 0x3, RZ, 0xc0, !PT ;  /* 0x000000030b037812 */ /* 0x001fe200078ec0ff */
[----:B------:R-:W-:Y:S03]  /*01d0*/  BSSY.RECONVERGENT B1, `(.L_x_2) ;  /* 0x0000247000017945 */ /* 0x000fe60003800200 */
[----:B------:R-:W-:-:S04]  /*01e0*/  ISETP.NE.U32.AND P0, PT, R3, RZ, PT ;  /* 0x000000ff0300720c */ /* 0x000fc80003f05070 */
[----:B------:R-:W-:-:S13]  /*01f0*/  ISETP.NE.AND.EX P0, PT, RZ, RZ, PT, P0 ;  /* 0x000000ffff00720c */ /* 0x000fda0003f05300 */
[----:B------:R-:W-:Y:S05]  /*0200*/  @!P0 BRA `(.L_x_3) ;  /* 0x00000024000c8947 */ /* 0x000fea0003800000 */
[----:B------:R-:W0:Y:S01]  /*0210*/  LDC.64 R8, c[0x4][RZ] ;  /* 0x01000000ff087b82 */ /* 0x000e220000000a00 */
[----:B------:R-:W-:Y:S01]  /*0220*/  IMAD.MOV.U32 R0, RZ, RZ, RZ ;  /* 0x000000ffff007224 */ /* 0x000fe200078e00ff */
[----:B------:R-:W-:Y:S01]  /*0230*/  CS2R R4, SRZ ;  /* 0x0000000000047805 */ /* 0x000fe2000001ff00 */
[----:B------:R-:W-:Y:S01]  /*0240*/  IMAD.MOV.U32 R16, RZ, RZ, RZ ;  /* 0x000000ffff107224 */ /* 0x000fe200078e00ff */
[----:B------:R-:W-:Y:S01]  /*0250*/  CS2R R2, SRZ ;  /* 0x0000000000027805 */ /* 0x000fe2000001ff00 */
[----:B0-----:R-:W-:-:S07]  /*0260*/  IMAD.WIDE.U32 R8, R10, 0xc80, R8 ;  /* 0x00000c800a087825 */ /* 0x001fce00078e0008 */
.L_x_5:
[----:B------:R-:W-:-:S06]  /*0270*/  IMAD R7, R16, 0x4, R1 ;  /* 0x0000000410077824 */ /* 0x000fcc00078e0201 */
[----:B------:R-:W5:Y:S01]  /*0280*/  LDL R7, [R7+0x4] ;  /* 0x0000040007077983 */ /* 0x000f620000100800 */
[----:B------:R-:W-:-:S05]  /*0290*/  UMOV UR4, URZ ;  /* 0x000000ff00047c82 */ /* 0x000fca0008000000 */
.L_x_4:
[----:B-----5:R-:W-:Y:S01]  /*02a0*/  SHF.R.U32.HI R21, RZ, UR4, R7 ;  /* 0x00000004ff157c19 */ /* 0x020fe20008011607 */
[----:B------:R-:W-:-:S03]  /*02b0*/  IMAD.SHL.U32 R13, R16, 0x20, RZ ;  /* 0x00000020100d7824 */ /* 0x000fc600078e00ff */
[----:B------:R-:W-:Y:S01]  /*02c0*/  LOP3.LUT R14, R21, 0x1, RZ, 0xc0, !PT ;  /* 0x00000001150e7812 */ /* 0x000fe200078ec0ff */
[----:B------:R-:W-:-:S03]  /*02d0*/  VIADD R13, R13, UR4 ;  /* 0x000000040d0d7c36 */ /* 0x000fc60008000000 */
[----:B------:R-:W-:Y:S01]  /*02e0*/  ISETP.NE.U32.AND P0, PT, R14, 0x1, PT ;  /* 0x000000010e00780c */ /* 0x000fe20003f05070 */
[----:B------:R-:W-:-:S03]  /*02f0*/  IMAD R13, R13, 0x5, RZ ;  /* 0x000000050d0d7824 */ /* 0x000fc600078e02ff */
[----:B------:R-:W-:Y:S01]  /*0300*/  R2P PR, R21, 0x7e ;  /* 0x0000007e15007804 */ /* 0x000fe20000000000 */
[----:B------:R-:W-:-:S08]  /*0310*/  IMAD.WIDE.U32 R14, R13, 0x4, R8 ;  /* 0x000000040d0e7825 */ /* 0x000fd000078e0008 */
[----:B------:R-:W2:Y:S04]  /*0320*/  @!P0 LDG.E R13, desc[UR6][R14.64] ;  /* 0x000000060e0d8981 */ /* 0x000ea8000c1e1900 */
[----:B------:R-:W3:Y:S04]  /*0330*/  @P1 LDG.E R17, desc[UR6][R14.64+0x14] ;  /* 0x000014060e111981 */ /* 0x000ee8000c1e1900 */
[----:B------:R-:W4:Y:S04]  /*0340*/  @P2 LDG.E R19, desc[UR6][R14.64+0x28] ;  /* 0x000028060e132981 */ /* 0x000f28000c1e1900 */
[----:B------:R-:W4:Y:S04]  /*0350*/  @P3 LDG.E R23, desc[UR6][R14.64+0x3c] ;  /* 0x00003c060e173981 */ /* 0x000f28000c1e1900 */
[----:B------:R-:W4:Y:S04]  /*0360*/  @!P0 LDG.E R18, desc[UR6][R14.64+0x8] ;  /* 0x000008060e128981 */ /* 0x000f28000c1e1900 */
[----:B------:R-:W4:Y:S04]  /*0370*/  @P4 LDG.E R25, desc[UR6][R14.64+0x50] ;  /* 0x000050060e194981 */ /* 0x000f28000c1e1900 */
[----:B------:R-:W4:Y:S04]  /*0380*/  @!P0 LDG.E R20, desc[UR6][R14.64+0x10] ;  /* 0x000010060e148981 */ /* 0x000f28000c1e1900 */
[----:B------:R-:W4:Y:S04]  /*0390*/  @P1 LDG.E R22, desc[UR6][R14.64+0x1c] ;  /* 0x00001c060e161981 */ /* 0x000f28000c1e1900 */
[----:B------:R-:W4:Y:S04]  /*03a0*/  @P1 LDG.E R24, desc[UR6][R14.64+0x24] ;  /* 0x000024060e181981 */ /* 0x000f28000c1e1900 */
[----:B------:R-:W4:Y:S01]  /*03b0*/  @P6 LDG.E R27, desc[UR6][R14.64+0x78] ;  /* 0x000078060e1b6981 */ /* 0x000f22000c1e1900 */
[----:B--2---:R-:W-:-:S03]  /*03c0*/  @!P0 LOP3.LUT R0, R0, R13, RZ, 0x3c, !PT ;  /* 0x0000000d00008212 */ /* 0x004fc600078e3cff */
[----:B------:R-:W2:Y:S01]  /*03d0*/  @!P0 LDG.E R13, desc[UR6][R14.64+0x4] ;  /* 0x000004060e0d8981 */ /* 0x000ea2000c1e1900 */
[----:B---3--:R-:W-:-:S03]  /*03e0*/  @P1 LOP3.LUT R0, R0, R17, RZ, 0x3c, !PT ;  /* 0x0000001100001212 */ /* 0x008fc600078e3cff */
[----:B------:R-:W3:Y:S01]  /*03f0*/  @!P0 LDG.E R17, desc[UR6][R14.64+0xc] ;  /* 0x00000c060e118981 */ /* 0x000ee2000c1e1900 */
[----:B----4-:R-:W-:-:S03]  /*0400*/  @P2 LOP3.LUT R0, R0, R19, RZ, 0x3c, !PT ;  /* 0x0000001300002212 */ /* 0x010fc600078e3cff */
[----:B------:R-:W4:Y:S01]  /*0410*/  @P1 LDG.E R19, desc[UR6][R14.64+0x18] ;  /* 0x000018060e131981 */ /* 0x000f22000c1e1900 */
[----:B------:R-:W-:-:S03]  /*0420*/  @P3 LOP3.LUT R0, R0, R23, RZ, 0x3c, !PT ;  /* 0x0000001700003212 */ /* 0x000fc600078e3cff */
[----:B------:R-:W4:Y:S01]  /*0430*/  @P5 LDG.E R23, desc[UR6][R14.64+0x64] ;  /* 0x000064060e175981 */ /* 0x000f22000c1e1900 */
[----:B------:R-:W-:-:S03]  /*0440*/  @!P0 LOP3.LUT R3, R3, R18, RZ, 0x3c, !PT ;  /* 0x0000001203038212 */ /* 0x000fc600078e3cff */
[----:B------:R-:W4:Y:S01]  /*0450*/  @P2 LDG.E R18, desc[UR6][R14.64+0x30] ;  /* 0x000030060e122981 */ /* 0x000f22000c1e1900 */
[----:B------:R-:W-:-:S03]  /*0460*/  @P4 LOP3.LUT R0, R0, R25, RZ, 0x3c, !PT ;  /* 0x0000001900004212 */ /* 0x000fc600078e3cff */
[----:B------:R-:W4:Y:S01]  /*0470*/  @P3 LDG.E R25, desc[UR6][R14.64+0x48] ;  /* 0x000048060e193981 */ /* 0x000f22000c1e1900 */
[----:B------:R-:W-:-:S03]  /*0480*/  @!P0 LOP3.LUT R5, R5, R20, RZ, 0x3c, !PT ;  /* 0x0000001405058212 */ /* 0x000fc600078e3cff */
[----:B------:R-:W4:Y:S01]  /*0490*/  @P2 LDG.E R20, desc[UR6][R14.64+0x38] ;  /* 0x000038060e142981 */ /* 0x000f22000c1e1900 */
[----:B------:R-:W-:-:S03]  /*04a0*/  @P1 LOP3.LUT R3, R3, R22, RZ, 0x3c, !PT ;  /* 0x0000001603031212 */ /* 0x000fc600078e3cff */
[----:B------:R-:W4:Y:S01]  /*04b0*/  @P3 LDG.E R22, desc[UR6][R14.64+0x44] ;  /* 0x000044060e163981 */ /* 0x000f22000c1e1900 */
[----:B--2---:R-:W-:-:S03]  /*04c0*/  @!P0 LOP3.LUT R2, R2, R13, RZ, 0x3c, !PT ;  /* 0x0000000d02028212 */ /* 0x004fc600078e3cff */
[----:B------:R-:W2:Y:S01]  /*04d0*/  @P1 LDG.E R13, desc[UR6][R14.64+0x20] ;  /* 0x000020060e0d1981 */ /* 0x000ea2000c1e1900 */
[----:B---3--:R-:W-:-:S03]  /*04e0*/  @!P0 LOP3.LUT R4, R4, R17, RZ, 0x3c, !PT ;  /* 0x0000001104048212 */ /* 0x008fc600078e3cff */
[----:B------:R-:W3:Y:S01]  /*04f0*/  @P2 LDG.E R17, desc[UR6][R14.64+0x2c] ;  /* 0x00002c060e112981 */ /* 0x000ee2000c1e1900 */
[----:B----4-:R-:W-:-:S03]  /*0500*/  @P1 LOP3.LUT R2, R2, R19, RZ, 0x3c, !PT ;  /* 0x0000001302021212 */ /* 0x010fc600078e3cff */
[----:B------:R-:W4:Y:S01]  /*0510*/  @P2 LDG.E R19, desc[UR6][R14.64+0x34] ;  /* 0x000034060e132981 */ /* 0x000f22000c1e1900 */
[----:B------:R-:W-:-:S03]  /*0520*/  @P5 LOP3.LUT R0, R0, R23, RZ, 0x3c, !PT ;  /* 0x0000001700005212 */ /* 0x000fc600078e3cff */
[----:B------:R-:W4:Y:S01]  /*0530*/  @P3 LDG.E R23, desc[UR6][R14.64+0x40] ;  /* 0x000040060e173981 */ /* 0x000f22000c1e1900 */
[----:B------:R-:W-:Y:S02]  /*0540*/  @P1 LOP3.LUT R5, R5, R24, RZ, 0x3c, !PT ;  /* 0x0000001805051212 */ /* 0x000fe400078e3cff */
[----:B------:R-:W-:Y:S01]  /*0550*/  @P2 LOP3.LUT R3, R3, R18, RZ, 0x3c, !PT ;  /* 0x0000001203032212 */ /* 0x000fe200078e3cff */
[----:B------:R-:W4:Y:S04]  /*0560*/  @P5 LDG.E R24, desc[UR6][R14.64+0x6c] ;  /* 0x00006c060e185981 */ /* 0x000f28000c1e1900 */
[----:B------:R-:W4:Y:S01]  /*0570*/  @P3 LDG.E R18, desc[UR6][R14.64+0x4c] ;  /* 0x00004c060e123981 */ /* 0x000f22000c1e1900 */
[----:B------:R-:W-:-:S03]  /*0580*/  @P2 LOP3.LUT R5, R5, R20, RZ, 0x3c, !PT ;  /* 0x0000001405052212 */ /* 0x000fc600078e3cff */
[----:B------:R-:W4:Y:S01]  /*0590*/  @P4 LDG.E R20, desc[UR6][R14.64+0x58] ;  /* 0x000058060e144981 */ /* 0x000f22000c1e1900 */
[----:B------:R-:W-:-:S03]  /*05a0*/  @P3 LOP3.LUT R3, R3, R22, RZ, 0x3c, !PT ;  /* 0x0000001603033212 */ /* 0x000fc600078e3cff */
[----:B------:R-:W4:Y:S01]  /*05b0*/  @P4 LDG.E R22, desc[UR6][R14.64+0x60] ;  /* 0x000060060e164981 */ /* 0x000f22000c1e1900 */
[----:B--2---:R-:W-:-:S03]  /*05c0*/  @P1 LOP3.LUT R4, R4, R13, RZ, 0x3c, !PT ;  /* 0x0000000d04041212 */ /* 0x004fc600078e3cff */
[----:B------:R-:W2:Y:S01]  /*05d0*/  @P4 LDG.E R13, desc[UR6][R14.64+0x54] ;  /* 0x000054060e0d4981 */ /* 0x000ea2000c1e1900 */
[----:B---3--:R-:W-:-:S03]  /*05e0*/  @P2 LOP3.LUT R2, R2, R17, RZ, 0x3c, !PT ;  /* 0x0000001102022212 */ /* 0x008fc600078e3cff */
[----:B------:R-:W3:Y:S01]  /*05f0*/  @P4 LDG.E R17, desc[UR6][R14.64+0x5c] ;  /* 0x00005c060e114981 */ /* 0x000ee2000c1e1900 */
[----:B----4-:R-:W-:-:S03]  /*0600*/  @P2 LOP3.LUT R4, R4, R19, RZ, 0x3c, !PT ;  /* 0x0000001304042212 */ /* 0x010fc600078e3cff */
[----:B------:R-:W4:Y:S01]  /*0610*/  @P5 LDG.E R19, desc[UR6][R14.64+0x68] ;  /* 0x000068060e135981 */ /* 0x000f22000c1e1900 */
[----:B------:R-:W-:-:S03]  /*0620*/  @P3 LOP3.LUT R2, R2, R23, RZ, 0x3c, !PT ;  /* 0x0000001702023212 */ /* 0x000fc600078e3cff */
[----:B------:R-:W4:Y:S01]  /*0630*/  @P5 LDG.E R23, desc[UR6][R14.64+0x70] ;  /* 0x000070060e175981 */ /* 0x000f22000c1e1900 */
[----:B------:R-:W-:Y:S02]  /*0640*/  LOP3.LUT P0, RZ, R21, 0x80, RZ, 0xc0, !PT ;  /* 0x0000008015ff7812 */ /* 0x000fe4000780c0ff */
[----:B------:R-:W-:Y:S02]  /*0650*/  @P3 LOP3.LUT R4, R4, R25, RZ, 0x3c, !PT ;  /* 0x0000001904043212 */ /* 0x000fe400078e3cff */
[----:B------:R-:W-:Y:S02]  /*0660*/  @P3 LOP3.LUT R5, R5, R18, RZ, 0x3c, !PT ;  /* 0x0000001205053212 */ /* 0x000fe400078e3cff */
[----:B------:R-:W4:Y:S01]  /*0670*/  @P5 LDG.E R18, desc[UR6][R14.64+0x74] ;  /* 0x000074060e125981 */ /* 0x000f22000c1e1900 */
[----:B------:R-:W-:-:S03]  /*0680*/  @P4 LOP3.LUT R3, R3, R20, RZ, 0x3c, !PT ;  /* 0x0000001403034212 */ /* 0x000fc600078e3cff */
[----:B------:R-:W4:Y:S01]  /*0690*/  @P6 LDG.E R20, desc[UR6][R14.64+0x80] ;  /* 0x000080060e146981 */ /* 0x000f22000c1e1900 */
[----:B------:R-:W-:-:S03]  /*06a0*/  @P4 LOP3.LUT R5, R5, R22, RZ, 0x3c, !PT ;  /* 0x0000001605054212 */ /* 0x000fc600078e3cff */
[----:B------:R-:W4:Y:S01]  /*06b0*/  @P6 LDG.E R22, desc[UR6][R14.64+0x88] ;  /* 0x000088060e166981 */ /* 0x000f22000c1e1900 */
[----:B------:R-:W-:-:S03]  /*06c0*/  @P5 LOP3.LUT R3, R3, R24, RZ, 0x3c, !PT ;  /* 0x0000001803035212 */ /* 0x000fc600078e3cff */
[----:B------:R-:W4:Y:S04]  /*06d0*/  @P0 LDG.E R25, desc[UR6][R14.64+0x8c] ;  /* 0x00008c060e190981 */ /* 0x000f28000c1e1900 */
[----:B------:R-:W4:Y:S04]  /*06e0*/  @P0 LDG.E R24, desc[UR6][R14.64+0x94] ;  /* 0x000094060e180981 */ /* 0x000f28000c1e1900 */
        /* <DEDUP_REMOVED lines=9> */
[----:B------:R-:W-:Y:S02]  /*0780*/  @P6 LOP3.LUT R0, R0, R27, RZ, 0x3c, !PT ;  /* 0x0000001b00006212 */ /* 0x000fe400078e3cff */
[----:B------:R-:W-:Y:S02]  /*0790*/  @P5 LOP3.LUT R5, R5, R18, RZ, 0x3c, !PT ;  /* 0x0000001205055212 */ /* 0x000fe400078e3cff */
[----:B------:R-:W-:Y:S02]  /*07a0*/  @P6 LOP3.LUT R3, R3, R20, RZ, 0x3c, !PT ;  /* 0x0000001403036212 */ /* 0x000fe400078e3cff */
[----:B------:R-:W-:Y:S02]  /*07b0*/  @P6 LOP3.LUT R5, R5, R22, RZ, 0x3c, !PT ;  /* 0x0000001605056212 */ /* 0x000fe400078e3cff */
[----:B------:R-:W-:Y:S02]  /*07c0*/  @P0 LOP3.LUT R0, R0, R25, RZ, 0x3c, !PT ;  /* 0x0000001900000212 */ /* 0x000fe400078e3cff */
[----:B------:R-:W-:-:S02]  /*07d0*/  @P0 LOP3.LUT R3, R3, R24, RZ, 0x3c, !PT ;  /* 0x0000001803030212 */ /* 0x000fc400078e3cff */
[----:B------:R-:W-:Y:S02]  /*07e0*/  @P0 LOP3.LUT R5, R5, R26, RZ, 0x3c, !PT ;  /* 0x0000001a05050212 */ /* 0x000fe400078e3cff */
[----:B--2---:R-:W-:Y:S02]  /*07f0*/  @P6 LOP3.LUT R2, R2, R13, RZ, 0x3c, !PT ;  /* 0x0000000d02026212 */ /* 0x004fe400078e3cff */
[----:B---3--:R-:W-:Y:S02]  /*0800*/  @P6 LOP3.LUT R4, R4, R17, RZ, 0x3c, !PT ;  /* 0x0000001104046212 */ /* 0x008fe400078e3cff */
[----:B----4-:R-:W-:Y:S02]  /*0810*/  @P0 LOP3.LUT R2, R2, R19, RZ, 0x3c, !PT ;  /* 0x0000001302020212 */ /* 0x010fe400078e3cff */
[----:B------:R-:W-:Y:S02]  /*0820*/  @P0 LOP3.LUT R4, R4, R23, RZ, 0x3c, !PT ;  /* 0x0000001704040212 */ /* 0x000fe400078e3cff */
[----:B------:R-:W-:-:S13]  /*0830*/  R2P PR, R21.B1, 0x7f ;  /* 0x0000007f15007804 */ /* 0x000fda0000001000 */
[----:B------:R-:W2:Y:S04]  /*0840*/  @P0 LDG.E R20, desc[UR6][R14.64+0xb0] ;  /* 0x0000b0060e140981 */ /* 0x000ea8000c1e1900 */
[----:B------:R-:W3:Y:S04]  /*0850*/  @P0 LDG.E R19, desc[UR6][R14.64+0xa0] ;  /* 0x0000a0060e130981 */ /* 0x000ee8000c1e1900 */
[----:B------:R-:W4:Y:S04]  /*0860*/  @P0 LDG.E R23, desc[UR6][R14.64+0xa4] ;  /* 0x0000a4060e170981 */ /* 0x000f28000c1e1900 */
        /* <DEDUP_REMOVED lines=18> */
[----:B------:R-:W-:Y:S01]  /*0990*/  LOP3.LUT P0, RZ, R21, 0x8000, RZ, 0xc0, !PT ;  /* 0x0000800015ff7812 */ /* 0x000fe2000780c0ff */
[----:B------:R-:W4:Y:S04]  /*09a0*/  @P2 LDG.E R25, desc[UR6][R14.64+0xcc] ;  /* 0x0000cc060e192981 */ /* 0x000f28000c1e1900 */
[----:B------:R-:W4:Y:S01]  /*09b0*/  @P1 LDG.E R21, desc[UR6][R14.64+0xb8] ;  /* 0x0000b8060e151981 */ /* 0x000f22000c1e1900 */
[----:B------:R-:W-:-:S03]  /*09c0*/  @P1 LOP3.LUT R0, R0, R27, RZ, 0x3c, !PT ;  /* 0x0000001b00001212 */ /* 0x000fc600078e3cff */
[----:B------:R-:W4:Y:S01]  /*09d0*/  @P6 LDG.E R27, desc[UR6][R14.64+0x118] ;  /* 0x000118060e1b6981 */ /* 0x000f22000c1e1900 */
[----:B------:R-:W-:-:S03]  /*09e0*/  @P2 LOP3.LUT R0, R0, R29, RZ, 0x3c, !PT ;  /* 0x0000001d00002212 */ /* 0x000fc600078e3cff */
[----:B------:R-:W4:Y:S01]  /*09f0*/  @P0 LDG.E R28, desc[UR6][R14.64+0x13c] ;  /* 0x00013c060e1c0981 */ /* 0x000f22000c1e1900 */
[----:B------:R-:W-:-:S03]  /*0a00*/  @P3 LOP3.LUT R0, R0, R17, RZ, 0x3c, !PT ;  /* 0x0000001100003212 */ /* 0x000fc600078e3cff */
[----:B------:R-:W4:Y:S01]  /*0a10*/  @P2 LDG.E R17, desc[UR6][R14.64+0xd4] ;  /* 0x0000d4060e112981 */ /* 0x000f22000c1e1900 */
[----:B------:R-:W-:Y:S02]  /*0a20*/  @P4 LOP3.LUT R0, R0, R13, RZ, 0x3c, !PT ;  /* 0x0000000d00004212 */ /* 0x000fe400078e3cff */
[----:B------:R-:W-:Y:S01]  /*0a30*/  @P1 LOP3.LUT R5, R5, R22, RZ, 0x3c, !PT ;  /* 0x0000001605051212 */ /* 0x000fe200078e3cff */
[----:B------:R-:W4:Y:S04]  /*0a40*/  @P5 LDG.E R13, desc[UR6][R14.64+0x108] ;  /* 0x000108060e0d5981 */ /* 0x000f28000c1e1900 */
[----:B------:R-:W4:Y:S01]  /*0a50*/  @P3 LDG.E R22, desc[UR6][R14.64+0xe4] ;  /* 0x0000e4060e163981 */ /* 0x000f22000c1e1900 */
[----:B--2---:R-:W-:-:S03]  /*0a60*/  @P1 LOP3.LUT R3, R3, R20, RZ, 0x3c, !PT ;  /* 0x0000001403031212 */ /* 0x004fc600078e3cff */
[----:B------:R-:W2:Y:S01]  /*0a70*/  @P4 LDG.E R20, desc[UR6][R14.64+0x100] ;  /* 0x000100060e144981 */ /* 0x000ea2000c1e1900 */
[----:B---3--:R-:W-:Y:S02]  /*0a80*/  @P5 LOP3.LUT R0, R0, R19, RZ, 0x3c, !PT ;  /* 0x0000001300005212 */ /* 0x008fe400078e3cff */
[----:B------:R-:W-:Y:S01]  /*0a90*/  @P2 LOP3.LUT R3, R3, R24, RZ, 0x3c, !PT ;  /* 0x0000001803032212 */ /* 0x000fe200078e3cff */
[----:B------:R-:W3:Y:S01]  /*0aa0*/  @P3 LDG.E R19, desc[UR6][R14.64+0xe0] ;  /* 0x0000e0060e133981 */ /* 0x000ee2000c1e1900 */
[----:B----4-:R-:W-:-:S03]  /*0ab0*/  @P1 LOP3.LUT R4, R4, R23, RZ, 0x3c, !PT ;  /* 0x0000001704041212 */ /* 0x010fc600078e3cff */
[----:B------:R-:W4:Y:S04]  /*0ac0*/  @P3 LDG.E R24, desc[UR6][R14.64+0xec] ;  /* 0x0000ec060e183981 */ /* 0x000f28000c1e1900 */
[----:B------:R-:W2:Y:S01]  /*0ad0*/  @P4 LDG.E R23, desc[UR6][R14.64+0xf4] ;  /* 0x0000f4060e174981 */ /* 0x000ea2000c1e1900 */
[----:B------:R-:W-:-:S03]  /*0ae0*/  @P1 LOP3.LUT R2, R2, R21, RZ, 0x3c, !PT ;  /* 0x0000001502021212 */ /* 0x000fc600078e3cff */
[----:B------:R-:W2:Y:S01]  /*0af0*/  @P3 LDG.E R21, desc[UR6][R14.64+0xe8] ;  /* 0x0000e8060e153981 */ /* 0x000ea2000c1e1900 */
[----:B------:R-:W-:Y:S02]  /*0b00*/  @P2 LOP3.LUT R5, R5, R18, RZ, 0x3c, !PT ;  /* 0x0000001205052212 */ /* 0x000fe400078e3cff */
[----:B------:R-:W-:Y:S01]  /*0b10*/  @P2 LOP3.LUT R2, R2, R25, RZ, 0x3c, !PT ;  /* 0x0000001902022212 */ /* 0x000fe200078e3cff */
[----:B------:R-:W2:Y:S04]  /*0b20*/  @P5 LDG.E R18, desc[UR6][R14.64+0x10c] ;  /* 0x00010c060e125981 */ /* 0x000ea8000c1e1900 */
[----:B------:R-:W2:Y:S01]  /*0b30*/  @P4 LDG.E R25, desc[UR6][R14.64+0xfc] ;  /* 0x0000fc060e194981 */ /* 0x000ea2000c1e1900 */
[----:B------:R-:W-:-:S03]  /*0b40*/  @P2 LOP3.LUT R4, R4, R17, RZ, 0x3c, !PT ;  /* 0x0000001104042212 */ /* 0x000fc600078e3cff */
[----:B------:R-:W2:Y:S01]  /*0b50*/  @P5 LDG.E R17, desc[UR6][R14.64+0x110] ;  /* 0x000110060e115981 */ /* 0x000ea2000c1e1900 */
[----:B------:R-:W-:-:S03]  /*0b60*/  @P3 LOP3.LUT R3, R3, R22, RZ, 0x3c, !PT ;  /* 0x0000001603033212 */ /* 0x000fc600078e3cff */
[----:B------:R-:W2:Y:S01]  /*0b70*/  @P5 LDG.E R22, desc[UR6][R14.64+0x114] ;  /* 0x000114060e165981 */ /* 0x000ea2000c1e1900 */
[----:B------:R-:W-:Y:S02]  /*0b80*/  @P6 LOP3.LUT R0, R0, R27, RZ, 0x3c, !PT ;  /* 0x0000001b00006212 */ /* 0x000fe400078e3cff */
[----:B------:R-:W-:Y:S01]  /*0b90*/  @P4 LOP3.LUT R3, R3, R26, RZ, 0x3c, !PT ;  /* 0x0000001a03034212 */ /* 0x000fe200078e3cff */
[----:B------:R-:W2:Y:S04]  /*0ba0*/  @P0 LDG.E R27, desc[UR6][R14.64+0x12c] ;  /* 0x00012c060e1b0981 */ /* 0x000ea8000c1e1900 */
[----:B------:R-:W2:Y:S01]  /*0bb0*/  @P0 LDG.E R26, desc[UR6][R14.64+0x134] ;  /* 0x000134060e1a0981 */ /* 0x000ea2000c1e1900 */
[----:B---3--:R-:W-:-:S03]  /*0bc0*/  @P3 LOP3.LUT R2, R2, R19, RZ, 0x3c, !PT ;  /* 0x0000001302023212 */ /* 0x008fc600078e3cff */
[----:B------:R-:W3:Y:S01]  /*0bd0*/  @P6 LDG.E R19, desc[UR6][R14.64+0x11c] ;  /* 0x00011c060e136981 */ /* 0x000ee2000c1e1900 */
[----:B----4-:R-:W-:-:S03]  /*0be0*/  @P3 LOP3.LUT R5, R5, R24, RZ, 0x3c, !PT ;  /* 0x0000001805053212 */ /* 0x010fc600078e3cff */
[----:B------:R-:W4:Y:S01]  /*0bf0*/  @P6 LDG.E R24, desc[UR6][R14.64+0x128] ;  /* 0x000128060e186981 */ /* 0x000f22000c1e1900 */
[----:B--2---:R-:W-:Y:S02]  /*0c00*/  @P4 LOP3.LUT R2, R2, R23, RZ, 0x3c, !PT ;  /* 0x0000001702024212 */ /* 0x004fe400078e3cff */
[----:B------:R-:W-:Y:S01]  /*0c10*/  @P4 LOP3.LUT R5, R5, R20, RZ, 0x3c, !PT ;  /* 0x0000001405054212 */ /* 0x000fe200078e3cff */
[----:B------:R-:W2:Y:S01]  /*0c20*/  @P0 LDG.E R23, desc[UR6][R14.64+0x138] ;  /* 0x000138060e170981 */ /* 0x000ea2000c1e1900 */
[----:B------:R-:W-:-:S03]  /*0c30*/  @P5 LOP3.LUT R2, R2, R13, RZ, 0x3c, !PT ;  /* 0x0000000d02025212 */ /* 0x000fc600078e3cff */
[----:B------:R-:W2:Y:S01]  /*0c40*/  @P6 LDG.E R20, desc[UR6][R14.64+0x120] ;  /* 0x000120060e146981 */ /* 0x000ea2000c1e1900 */
[----:B------:R-:W-:-:S03]  /*0c50*/  @P3 LOP3.LUT R4, R4, R21, RZ, 0x3c, !PT ;  /* 0x0000001504043212 */ /* 0x000fc600078e3cff */
[----:B------:R-:W2:Y:S04]  /*0c60*/  @P6 LDG.E R21, desc[UR6][R14.64+0x124] ;  /* 0x000124060e156981 */ /* 0x000ea8000c1e1900 */
[----:B------:R-:W2:Y:S01]  /*0c70*/  @P0 LDG.E R13, desc[UR6][R14.64+0x130] ;  /* 0x000130060e0d0981 */ /* 0x000ea2000c1e1900 */
[----:B------:R-:W-:Y:S01]  /*0c80*/  UIADD3 UR4, UPT, UPT, UR4, 0x10, URZ ;  /* 0x0000001004047890 */ /* 0x000fe2000fffe0ff */
[----:B------:R-:W-:-:S03]  /*0c90*/  @P4 LOP3.LUT R4, R4, R25, RZ, 0x3c, !PT ;  /* 0x0000001904044212 */ /* 0x000fc600078e3cff */
[----:B------:R-:W-:Y:S01]  /*0ca0*/  UISETP.NE.AND UP0, UPT, UR4, 0x20, UPT ;  /* 0x000000200400788c */ /* 0x000fe2000bf05270 */
[----:B------:R-:W-:Y:S02]  /*0cb0*/  @P5 LOP3.LUT R3, R3, R18, RZ, 0x3c, !PT ;  /* 0x0000001203035212 */ /* 0x000fe400078e3cff */
[----:B------:R-:W-:Y:S02]  /*0cc0*/  @P5 LOP3.LUT R4, R4, R17, RZ, 0x3c, !PT ;  /* 0x0000001104045212 */ /* 0x000fe400078e3cff */
[----:B------:R-:W-:Y:S02]  /*0cd0*/  @P5 LOP3.LUT R5, R5, R22, RZ, 0x3c, !PT ;  /* 0x0000001605055212 */ /* 0x000fe400078e3cff */
[----:B------:R-:W-:Y:S02]  /*0ce0*/  @P0 LOP3.LUT R0, R0, R27, RZ, 0x3c, !PT ;  /* 0x0000001b00000212 */ /* 0x000fe400078e3cff */
[----:B---3--:R-:W-:Y:S02]  /*0cf0*/  @P6 LOP3.LUT R2, R2, R19, RZ, 0x3c, !PT ;  /* 0x0000001302026212 */ /* 0x008fe400078e3cff */
[----:B----4-:R-:W-:-:S04]  /*0d00*/  @P6 LOP3.LUT R5, R5, R24, RZ, 0x3c, !PT ;  /* 0x0000001805056212 */ /* 0x010fc800078e3cff */
[----:B------:R-:W-:Y:S02]  /*0d10*/  @P0 LOP3.LUT R5, R5, R28, RZ, 0x3c, !PT ;  /* 0x0000001c05050212 */ /* 0x000fe400078e3cff */
[----:B--2---:R-:W-:Y:S02]  /*0d20*/  @P6 LOP3.LUT R3, R3, R20, RZ, 0x3c, !PT ;  /* 0x0000001403036212 */ /* 0x004fe400078e3cff */
[----:B------:R-:W-:Y:S02]  /*0d30*/  @P6 LOP3.LUT R4, R4, R21, RZ, 0x3c, !PT ;  /* 0x0000001504046212 */ /* 0x000fe400078e3cff */
[----:B------:R-:W-:Y:S02]  /*0d40*/  @P0 LOP3.LUT R3, R3, R26, RZ, 0x3c, !PT ;  /* 0x0000001a03030212 */ /* 0x000fe400078e3cff */
[----:B------:R-:W-:Y:S02]  /*0d50*/  @P0 LOP3.LUT R2, R2, R13, RZ, 0x3c, !PT ;  /* 0x0000000d02020212 */ /* 0x000fe400078e3cff */
[----:B------:R-:W-:Y:S01]  /*0d60*/  @P0 LOP3.LUT R4, R4, R23, RZ, 0x3c, !PT ;  /* 0x0000001704040212 */ /* 0x000fe200078e3cff */
[----:B------:R-:W-:Y:S06]  /*0d70*/  BRA.U UP0, `(.L_x_4) ;  /* 0xfffffff500487547 */ /* 0x000fec000b83ffff */
[----:B------:R-:W-:-:S05]  /*0d80*/  VIADD R16, R16, 0x1 ;  /* 0x0000000110107836 */ /* 0x000fca0000000000 */
[----:B------:R-:W-:-:S13]  /*0d90*/  ISETP.NE.AND P0, PT, R16, 0x5, PT ;  /* 0x000000051000780c */ /* 0x000fda0003f05270 */
[----:B------:R-:W-:Y:S05]  /*0da0*/  @P0 BRA `(.L_x_5) ;  /* 0xfffffff400300947 */ /* 0x000fea000383ffff */
[----:B------:R-:W-:Y:S01]  /*0db0*/  LOP3.LUT R7, R11, 0x3, RZ, 0xc0, !PT ;  /* 0x000000030b077812 */ /* 0x000fe200078ec0ff */
[----:B------:R0:W-:Y:S03]  /*0dc0*/  STL.64 [R1+0x8], R2 ;  /* 0x0000080201007387 */ /* 0x0001e60000100a00 */
[----:B------:R-:W-:Y:S01]  /*0dd0*/  ISETP.NE.U32.AND P0, PT, R7, 0x1, PT ;  /* 0x000000010700780c */ /* 0x000fe20003f05070 */
[----:B------:R0:W-:Y:S03]  /*0de0*/  STL.64 [R1+0x10], R4 ;  /* 0x0000100401007387 */ /* 0x0001e60000100a00 */
[----:B------:R-:W-:Y:S01]  /*0df0*/  ISETP.NE.AND.EX P0, PT, RZ, RZ, PT, P0 ;  /* 0x000000ffff00720c */ /* 0x000fe20003f05300 */
[----:B------:R0:W-:-:S12]  /*0e00*/  STL [R1+0x4], R0 ;  /* 0x0000040001007387 */ /* 0x0001d80000100800 */
[----:B0-----:R-:W-:Y:S05]  /*0e10*/  @!P0 BRA `(.L_x_3) ;  /* 0x0000001800088947 */ /* 0x001fea0003800000 */
[----:B------:R-:W-:Y:S01]  /*0e20*/  UMOV UR4, URZ ;  /* 0x000000ff00047c82 */ /* 0x000fe20008000000 */
[----:B------:R-:W-:Y:S01]  /*0e30*/  UMOV UR5, URZ ;  /* 0x000000ff00057c82 */ /* 0x000fe20008000000 */
[----:B------:R-:W-:Y:S02]  /*0e40*/  IMAD.MOV.U32 R0, RZ, RZ, RZ ;  /* 0x000000ffff007224 */ /* 0x000fe400078e00ff */
[----:B------:R-:W-:Y:S02]  /*0e50*/  IMAD.MOV.U32 R16, RZ, RZ, RZ ;  /* 0x000000ffff107224 */ /* 0x000fe400078e00ff */
[----:B------:R-:W-:Y:S02]  /*0e60*/  IMAD.MOV.U32 R4, RZ, RZ, RZ ;  /* 0x000000ffff047224 */ /* 0x000fe400078e00ff */
[----:B------:R-:W-:Y:S02]  /*0e70*/  IMAD.MOV.U32 R3, RZ, RZ, RZ ;  /* 0x000000ffff037224 */ /* 0x000fe400078e00ff */
[----:B------:R-:W-:-:S02]  /*0e80*/  IMAD.U32 R5, RZ, RZ, UR4 ;  /* 0x00000004ff057e24 */ /* 0x000fc4000f8e00ff */
[----:B------:R-:W-:-:S07]  /*0e90*/  IMAD.U32 R2, RZ, RZ, UR5 ;  /* 0x00000005ff027e24 */ /* 0x000fce000f8e00ff */
.L_x_7:
[----:B------:R-:W-:-:S06]  /*0ea0*/  IMAD R7, R16, 0x4, R1 ;  /* 0x0000000410077824 */ /* 0x000fcc00078e0201 */
[----:B------:R-:W5:Y:S01]  /*0eb0*/  LDL R7, [R7+0x4] ;  /* 0x0000040007077983 */ /* 0x000f620000100800 */
[----:B------:R-:W-:-:S05]  /*0ec0*/  UMOV UR4, URZ ;  /* 0x000000ff00047c82 */ /* 0x000fca0008000000 */
.L_x_6:
        /* <DEDUP_REMOVED lines=178> */
[----:B------:R0:W-:Y:S03]  /*19f0*/  STL [R1+0x4], R0 ;  /* 0x0000040001007387 */ /* 0x0001e60000100800 */
[----:B------:R-:W-:Y:S01]  /*1a00*/  ISETP.NE.U32.AND P0, PT, R7, 0x3, PT ;  /* 0x000000030700780c */ /* 0x000fe20003f05070 */
[----:B------:R0:W-:Y:S03]  /*1a10*/  STL.64 [R1+0x8], R2 ;  /* 0x0000080201007387 */ /* 0x0001e60000100a00 */
[----:B------:R-:W-:Y:S01]  /*1a20*/  ISETP.NE.AND.EX P0, PT, RZ, RZ, PT, P0 ;  /* 0x000000ffff00720c */ /* 0x000fe20003f05300 */
[----:B------:R0:W-:-:S12]  /*1a30*/  STL.64 [R1+0x10], R4 ;  /* 0x0000100401007387 */ /* 0x0001d80000100a00 */
[----:B0-----:R-:W-:Y:S05]  /*1a40*/  @P0 BRA `(.L_x_3) ;  /* 0x0000000800fc0947 */ /* 0x001fea0003800000 */
        /* <DEDUP_REMOVED lines=8> */
.L_x_9:
[----:B------:R-:W-:-:S06]  /*1ad0*/  IMAD R7, R16, 0x4, R1 ;  /* 0x0000000410077824 */ /* 0x000fcc00078e0201 */
[----:B------:R-:W5:Y:S01]  /*1ae0*/  LDL R7, [R7+0x4] ;  /* 0x0000040007077983 */ /* 0x000f620000100800 */
[----:B------:R-:W-:-:S05]  /*1af0*/  UMOV UR4, URZ ;  /* 0x000000ff00047c82 */ /* 0x000fca0008000000 */
.L_x_8:
        /* <DEDUP_REMOVED lines=177> */
[----:B------:R0:W-:Y:S04]  /*2610*/  STL [R1+0x4], R0 ;  /* 0x0000040001007387 */ /* 0x0001e80000100800 */
[----:B------:R0:W-:Y:S04]  /*2620*/  STL.64 [R1+0x8], R2 ;  /* 0x0000080201007387 */ /* 0x0001e80000100a00 */
[----:B------:R0:W-:Y:S02]  /*2630*/  STL.64 [R1+0x10], R4 ;  /* 0x0000100401007387 */ /* 0x0001e40000100a00 */
.L_x_3:
[----:B------:R-:W-:Y:S05]  /*2640*/  BSYNC.RECONVERGENT B1 ;  /* 0x0000000000017941 */ /* 0x000fea0003800200 */
.L_x_2:
[C---:B------:R-:W-:Y:S01]  /*2650*/  ISETP.GT.U32.AND P0, PT, R11.reuse, 0x3, PT ;  /* 0x000000030b00780c */ /* 0x040fe20003f04070 */
[----:B------:R-:W-:Y:S01]  /*2660*/  VIADD R10, R10, 0x1 ;  /* 0x000000010a0a7836 */ /* 0x000fe20000000000 */
[--C-:B------:R-:W-:Y:S02]  /*2670*/  SHF.R.U64 R11, R11, 0x2, R12.reuse ;  /* 0x000000020b0b7819 */ /* 0x100fe4000000120c */
[----:B------:R-:W-:Y:S02]  /*2680*/  ISETP.GT.U32.AND.EX P0, PT, R12, RZ, PT, P0 ;  /* 0x000000ff0c00720c */ /* 0x000fe40003f04100 */
[----:B------:R-:W-:-:S11]  /*2690*/  SHF.R.U32.HI R12, RZ, 0x2, R12 ;  /* 0x00000002ff0c7819 */ /* 0x000fd6000001160c */
[----:B------:R-:W-:Y:S05]  /*26a0*/  @P0 BRA `(.L_x_10) ;  /* 0xffffffd800c40947 */ /* 0x000fea000383ffff */
.L_x_1:
[----:B------:R-:W-:Y:S05]  /*26b0*/  BSYNC.RECONVERGENT B0 ;  /* 0x0000000000007941 */ /* 0x000fea0003800200 */
.L_x_0:
[----:B------:R-:W1:Y:S02]  /*26c0*/  LDCU UR4, c[0x0][0x388] ;  /* 0x00007100ff0477ac */ /* 0x000e640008000800 */
[----:B-1----:R-:W-:-:S13]  /*26d0*/  ISETP.GE.AND P0, PT, R6, UR4, PT ;  /* 0x0000000406007c0c */ /* 0x002fda000bf06270 */
[----:B------:R-:W-:Y:S05]  /*26e0*/  @P0 EXIT ;  /* 0x000000000000094d */ /* 0x000fea0003800000 */
[----:B0-----:R-:W-:Y:S02]  /*26f0*/  SHF.R.U32.HI R3, RZ, 0x2, R0 ;  /* 0x00000002ff037819 */ /* 0x001fe40000011600 */
[----:B------:R-:W-:Y:S02]  /*2700*/  SHF.R.U32.HI R7, RZ, 0x2, R2 ;  /* 0x00000002ff077819 */ /* 0x000fe40000011602 */
[----:B------:R-:W-:Y:S01]  /*2710*/  LOP3.LUT R3, R3, R0, RZ, 0x3c, !PT ;  /* 0x0000000003037212 */ /* 0x000fe200078e3cff */
[----:B------:R-:W-:Y:S01]  /*2720*/  IMAD.SHL.U32 R0, R5, 0x10, RZ ;  /* 0x0000001005007824 */ /* 0x000fe200078e00ff */
[----:B------:R-:W-:-:S03]  /*2730*/  LOP3.LUT R7, R7, R2, RZ, 0x3c, !PT ;  /* 0x0000000207077212 */ /* 0x000fc600078e3cff */
[----:B------:R-:W-:-:S05]  /*2740*/  IMAD.SHL.U32 R4, R3, 0x2, RZ ;  /* 0x0000000203047824 */ /* 0x000fca00078e00ff */
[----:B------:R-:W-:Y:S01]  /*2750*/  LOP3.LUT R0, R3, R4, R0, 0x96, !PT ;  /* 0x0000000403007212 */ /* 0x000fe200078e9600 */
[----:B------:R-:W-:-:S03]  /*2760*/  IMAD.SHL.U32 R3, R7, 0x2, RZ ;  /* 0x0000000207037824 */ /* 0x000fc600078e00ff */
[----:B------:R-:W-:-:S05]  /*2770*/  LOP3.LUT R0, R0, R5, RZ, 0x3c, !PT ;  /* 0x0000000500007212 */ /* 0x000fca00078e3cff */
[----:B------:R-:W-:-:S05]  /*2780*/  IMAD.SHL.U32 R2, R0, 0x10, RZ ;  /* 0x0000001000027824 */ /* 0x000fca00078e00ff */
[----:B------:R-:W-:Y:S01]  /*2790*/  LOP3.LUT R3, R7, R3, R2, 0x96, !PT ;  /* 0x0000000307037212 */ /* 0x000fe200078e9602 */
[----:B------:R-:W-:-:S03]  /*27a0*/  IMAD.MOV.U32 R2, RZ, RZ, 0x2f800000 ;  /* 0x2f800000ff027424 */ /* 0x000fc600078e00ff */
[----:B------:R-:W-:Y:S01]  /*27b0*/  LOP3.LUT R3, R3, R0, RZ, 0x3c, !PT ;  /* 0x0000000003037212 */ /* 0x000fe200078e3cff */
[----:B------:R-:W-:-:S04]  /*27c0*/  VIADD R0, R0, 0x319e49d4 ;  /* 0x319e49d400007836 */ /* 0x000fc80000000000 */
[----:B------:R-:W-:Y:S01]  /*27d0*/  VIADD R3, R3, 0x31a3d199 ;  /* 0x31a3d19903037836 */ /* 0x000fe20000000000 */
[----:B------:R-:W-:-:S04]  /*27e0*/  I2FP.F32.U32 R0, R0 ;  /* 0x0000000000007245 */ /* 0x000fc80000201000 */
[----:B------:R-:W-:Y:S01]  /*27f0*/  I2FP.F32.U32 R3, R3 ;  /* 0x0000000300037245 */ /* 0x000fe20000201000 */
[----:B------:R-:W-:-:S04]  /*2800*/  FFMA R0, R0, R2, 1.1641532182693481445e-10 ;  /* 0x2f00000000007423 */ /* 0x000fc80000000002 */
[----:B------:R-:W-:-:S04]  /*2810*/  FFMA R3, R3, R2, 1.1641532182693481445e-10 ;  /* 0x2f00000003037423 */ /* 0x000fc80000000002 */
[----:B------:R-:W-:-:S04]  /*2820*/  FMUL R3, R3, R3 ;  /* 0x0000000303037220 */ /* 0x000fc80000400000 */
[----:B------:R-:W-:-:S05]  /*2830*/  FFMA R3, R0, R0, R3 ;  /* 0x0000000000037223 */ /* 0x000fca0000000003 */
[----:B------:R-:W-:-:S13]  /*2840*/  FSETP.GTU.AND P0, PT, R3, 1, PT ;  /* 0x3f8000000300780b */ /* 0x000fda0003f0c000 */
[----:B------:R-:W-:Y:S05]  /*2850*/  @P0 EXIT ;  /* 0x000000000000094d */ /* 0x000fea0003800000 */
[----:B------:R-:W0:Y:S01]  /*2860*/  S2R R0, SR_LANEID ;  /* 0x0000000000007919 */ /* 0x000e220000000000 */
[----:B------:R-:W1:Y:S01]  /*2870*/  LDC.64 R2, c[0x0][0x380] ;  /* 0x0000e000ff027b82 */ /* 0x000e620000000a00 */
[----:B------:R-:W-:Y:S02]  /*2880*/  VOTEU.ANY UR4, UPT, PT ;  /* 0x0000000000047886 */ /* 0x000fe400038e0100 */
[----:B------:R-:W-:Y:S02]  /*2890*/  UFLO.U32 UR5, UR4 ;  /* 0x00000004000572bd */ /* 0x000fe400080e0000 */
[----:B------:R-:W1:Y:S04]  /*28a0*/  POPC R5, UR4 ;  /* 0x0000000400057d09 */ /* 0x000e680008000000 */
[----:B0-----:R-:W-:-:S13]  /*28b0*/  ISETP.EQ.U32.AND P0, PT, R0, UR5, PT ;  /* 0x0000000500007c0c */ /* 0x001fda000bf02070 */
[----:B-1----:R-:W-:Y:S01]  /*28c0*/  @P0 REDG.E.ADD.STRONG.GPU desc[UR6][R2.64], R5 ;  /* 0x000000050200098e */ /* 0x002fe2000c12e106 */
[----:B------:R-:W-:Y:S05]  /*28d0*/  EXIT ;  /* 0x000000000000794d */ /* 0x000fea0003800000 */
.L_x_11:
[----:B------:R-:W-:-:S00]  /*28e0*/  BRA `(.L_x_11) ;  /* 0xfffffffc00fc7947 */ /* 0x000fc0000383ffff */
[----:B------:R-:W-:-:S00]  /*28f0*/  NOP ;  /* 0x0000000000007918 */ /* 0x000fc00000000000 */
        /* <DEDUP_REMOVED lines=8> */
.L_x_12:


//--------------------- .nv.global.init           --------------------------
	.section	.nv.global.init,"aw",@progbits
	.align	4
.nv.global.init:
	.type		mrg32k3aM1SubSeq,@object
	.size		mrg32k3aM1SubSeq,(mrg32k3aM2SubSeq - mrg32k3aM1SubSeq)
mrg32k3aM1SubSeq:
        /*0000*/ 	.byte	0x0b, 0xcc, 0xee, 0x04, 0x73, 0x29, 0x8b, 0x6f, 0xf6, 0x53, 0x03, 0xf6, 0x23, 0xf6, 0xea, 0xda
        /* <DEDUP_REMOVED lines=125> */
	.type		mrg32k3aM2SubSeq,@object
	.size		mrg32k3aM2SubSeq,(mrg32k3aM1 - mrg32k3aM2SubSeq)
mrg32k3aM2SubSeq:
        /* <DEDUP_REMOVED lines=126> */
	.type		mrg32k3aM1,@object
	.size		mrg32k3aM1,(mrg32k3aM1Seq - mrg32k3aM1)
mrg32k3aM1:
        /* <DEDUP_REMOVED lines=144> */
	.type		mrg32k3aM1Seq,@object
	.size		mrg32k3aM1Seq,(mrg32k3aM2 - mrg32k3aM1Seq)
mrg32k3aM1Seq:
        /* <DEDUP_REMOVED lines=144> */
	.type		mrg32k3aM2,@object
	.size		mrg32k3aM2,(mrg32k3aM2Seq - mrg32k3aM2)
mrg32k3aM2:
        /* <DEDUP_REMOVED lines=144> */
	.type		mrg32k3aM2Seq,@object
	.size		mrg32k3aM2Seq,(precalc_xorwow_matrix - mrg32k3aM2Seq)
mrg32k3aM2Seq:
        /* <DEDUP_REMOVED lines=144> */
	.type		precalc_xorwow_matrix,@object
	.size		precalc_xorwow_matrix,(precalc_xorwow_offset_matrix - precalc_xorwow_matrix)
precalc_xorwow_matrix:
        /* <DEDUP_REMOVED lines=6400> */
	.type		precalc_xorwow_offset_matrix,@object
	.size		precalc_xorwow_offset_matrix,(.L_1 - precalc_xorwow_offset_matrix)
precalc_xorwow_offset_matrix:
        /* <DEDUP_REMOVED lines=6400> */
.L_1:


//--------------------- .nv.shared.reserved.0     --------------------------
	.section	.nv.shared.reserved.0,"aw",@nobits
	.weak		__nv_reservedSMEM_offset_0_alias
	.size		__nv_reservedSMEM_offset_0_alias, 0, 64
	.other		__nv_reservedSMEM_offset_0_alias,@"STO_CUDA_RESERVED_SHARED STV_DEFAULT"
__nv_reservedSMEM_offset_0_alias:
	.zero		0
	.zero		64


//--------------------- .nv.constant0._Z16monteCarloKernelPii --------------------------
	.section	.nv.constant0._Z16monteCarloKernelPii,"a",@progbits
	.sectionflags	@""
	.align	4
.nv.constant0._Z16monteCarloKernelPii:
	.zero		908


//--------------------- SYMBOLS --------------------------

	.type		.nv.reservedSmem.offset0,@object
	.size		.nv.reservedSmem.offset0,0x4
